	.target	sm_90a

	.elftype	@"ET_EXEC"


//--------------------- .note.nv.tkinfo           --------------------------
	.section	.note.nv.tkinfo,"",@"SHT_NOTE"
	.sectionflags	@"SHF_NOTE_NV_TKINFO"
	.tkinfo
        /*0018*/ 	.word	0x00000002
        /*0030*/ 	.string	""
        /*0030*/ 	.string	"ptxas"
        /*0030*/ 	.string	"Cuda compilation tools, release 13.0, V13.0.88"
        /*0030*/ 	.string	"Build cuda_13.0.r13.0/compiler.36424714_0"
        /*0030*/ 	.string	"-arch sm_90a -m 64 "



//--------------------- .note.nv.cuinfo           --------------------------
	.section	.note.nv.cuinfo,"",@"SHT_NOTE"
	.sectionflags	@"SHF_NOTE_NV_CUINFO"
        /*0018*/ 	.short	0x0002
        /*001a*/ 	.short	0x005a
        /*001c*/ 	.short	0x0082
	.zero		2


//--------------------- .nv.info                  --------------------------
	.section	.nv.info,"",@"SHT_CUDA_INFO"
	.align	4


	//----- nvinfo : EIATTR_REGCOUNT
	.align		4
        /*0000*/ 	.byte	0x04, 0x2f
        /*0002*/ 	.short	(.L_16 - .L_15)
	.align		4
.L_15:
        /*0004*/ 	.word	index@(_ZN7cutlass13device_kernelINS_4fmha6kernel28FmhaKernelTmaWarpSpecializedINS1_10collective30FmhaMainloopTmaWarpSpecializedINS_10bfloat16_tEffN4cute5tupleIJNS7_1CILi128EEESA_NS9_ILi112EEEEEENS8_IJiNS9_ILi1EEENS8_IJiiEEEEEESF_SF_NS4_12CausalFusionEJEEENS4_15FmhaFwdEpilogueIS6_fNS8_IJNS9_ILi64EEESB_SA_EEEEENS2_23IndividualTileSchedulerEJEEEEEvNT_6ParamsE)
        /*0008*/ 	.word	0x000000a8


	//----- nvinfo : EIATTR_FRAME_SIZE
	.align		4
.L_16:
        /*000c*/ 	.byte	0x04, 0x11
        /*000e*/ 	.short	(.L_18 - .L_17)
	.align		4
.L_17:
        /*0010*/ 	.word	index@($__internal_0_$__cuda_sm20_rcp_rn_f32_slowpath)
        /*0014*/ 	.word	0x00000000


	//----- nvinfo : EIATTR_FRAME_SIZE
	.align		4
.L_18:
        /*0018*/ 	.byte	0x04, 0x11
        /*001a*/ 	.short	(.L_20 - .L_19)
	.align		4
.L_19:
        /*001c*/ 	.word	index@(_ZN7cutlass13device_kernelINS_4fmha6kernel28FmhaKernelTmaWarpSpecializedINS1_10collective30FmhaMainloopTmaWarpSpecializedINS_10bfloat16_tEffN4cute5tupleIJNS7_1CILi128EEESA_NS9_ILi112EEEEEENS8_IJiNS9_ILi1EEENS8_IJiiEEEEEESF_SF_NS4_12CausalFusionEJEEENS4_15FmhaFwdEpilogueIS6_fNS8_IJNS9_ILi64EEESB_SA_EEEEENS2_23IndividualTileSchedulerEJEEEEEvNT_6ParamsE)
        /*0020*/ 	.word	0x00000000


	//----- nvinfo : EIATTR_MIN_STACK_SIZE
	.align		4
.L_20:
        /*0024*/ 	.byte	0x04, 0x12
        /*0026*/ 	.short	(.L_22 - .L_21)
	.align		4
.L_21:
        /*0028*/ 	.word	index@(_ZN7cutlass13device_kernelINS_4fmha6kernel28FmhaKernelTmaWarpSpecializedINS1_10collective30FmhaMainloopTmaWarpSpecializedINS_10bfloat16_tEffN4cute5tupleIJNS7_1CILi128EEESA_NS9_ILi112EEEEEENS8_IJiNS9_ILi1EEENS8_IJiiEEEEEESF_SF_NS4_12CausalFusionEJEEENS4_15FmhaFwdEpilogueIS6_fNS8_IJNS9_ILi64EEESB_SA_EEEEENS2_23IndividualTileSchedulerEJEEEEEvNT_6ParamsE)
        /*002c*/ 	.word	0x00000000
.L_22:


//--------------------- .nv.compat                --------------------------
	.section	.nv.compat,"",@"SHT_CUDA_COMPAT_INFO"
	.align	4
        /*0000*/ 	.byte	0x02, 0x09, 0x01, 0x00, 0x02, 0x02, 0x04, 0x00, 0x02, 0x05, 0x05, 0x00, 0x03, 0x07, 0x01, 0x01
        /*0010*/ 	.byte	0x02, 0x03, 0x01, 0x00, 0x02, 0x06, 0x01, 0x00, 0x04, 0x0b, 0x08, 0x00, 0x00, 0x00, 0x00, 0x00
        /*0020*/ 	.byte	0x00, 0x00, 0x00, 0x00


//--------------------- .nv.info._ZN7cutlass13device_kernelINS_4fmha6kernel28FmhaKernelTmaWarpSpecializedINS1_10collective30FmhaMainloopTmaWarpSpecializedINS_10bfloat16_tEffN4cute5tupleIJNS7_1CILi128EEESA_NS9_ILi112EEEEEENS8_IJiNS9_ILi1EEENS8_IJiiEEEEEESF_SF_NS4_12CausalFusionEJEEENS4_15FmhaFwdEpilogueIS6_fNS8_IJNS9_ILi64EEESB_SA_EEEEENS2_23IndividualTileSchedulerEJEEEEEvNT_6ParamsE --------------------------
	.section	.nv.info._ZN7cutlass13device_kernelINS_4fmha6kernel28FmhaKernelTmaWarpSpecializedINS1_10collective30FmhaMainloopTmaWarpSpecializedINS_10bfloat16_tEffN4cute5tupleIJNS7_1CILi128EEESA_NS9_ILi112EEEEEENS8_IJiNS9_ILi1EEENS8_IJiiEEEEEESF_SF_NS4_12CausalFusionEJEEENS4_15FmhaFwdEpilogueIS6_fNS8_IJNS9_ILi64EEESB_SA_EEEEENS2_23IndividualTileSchedulerEJEEEEEvNT_6ParamsE,"",@"SHT_CUDA_INFO"
	.sectionflags	@""
	.align	4


	//----- nvinfo : EIATTR_CUDA_API_VERSION
	.align		4
        /*0000*/ 	.byte	0x04, 0x37
        /*0002*/ 	.short	(.L_24 - .L_23)
.L_23:
        /*0004*/ 	.word	0x00000082


	//----- nvinfo : EIATTR_KPARAM_INFO
	.align		4
.L_24:
        /*0008*/ 	.byte	0x04, 0x17
        /*000a*/ 	.short	(.L_26 - .L_25)
.L_25:
        /*000c*/ 	.word	0x00000000
        /*0010*/ 	.short	0x0000
        /*0012*/ 	.short	0x0070
        /*0014*/ 	.byte	0x00, 0xf0, 0x01, 0x20


	//----- nvinfo : EIATTR_SPARSE_MMA_MASK
	.align		4
.L_26:
        /*0018*/ 	.byte	0x03, 0x50
        /*001a*/ 	.short	0x0000


	//----- nvinfo : EIATTR_MAXREG_COUNT
	.align		4
        /*001c*/ 	.byte	0x03, 0x1b
        /*001e*/ 	.short	0x00a8


	//----- nvinfo : EIATTR_NUM_BARRIERS
	.align		4
        /*0020*/ 	.byte	0x02, 0x4c
        /*0022*/ 	.byte	0x02
	.zero		1


	//----- nvinfo : EIATTR_EXTERNS
	.align		4
        /*0024*/ 	.byte	0x04, 0x0f
        /*0026*/ 	.short	(.L_28 - .L_27)


	//   ....[0]....
	.align		4
.L_27:
        /*0028*/ 	.word	index@(__assertfail)


	//----- nvinfo : EIATTR_MERCURY_ISA_VERSION
	.align		4
.L_28:
        /*002c*/ 	.byte	0x03, 0x5f
        /*002e*/ 	.short	0x0101


	//----- nvinfo : EIATTR_INT_WARP_WIDE_INSTR_OFFSETS
	.align		4
        /*0030*/ 	.byte	0x04, 0x31
        /*0032*/ 	.short	(.L_30 - .L_29)


	//   ....[0]....
.L_29:
        /*0034*/ 	.word	0x000006f0


	//   ....[1]....
        /*0038*/ 	.word	0x00000700


	//   ....[2]....
        /*003c*/ 	.word	0x00000710


	//   ....[3]....
        /*0040*/ 	.word	0x00000720


	//   ....[4]....
        /*0044*/ 	.word	0x00000790


	//----- nvinfo : EIATTR_COOP_GROUP_MASK_REGIDS
	.align		4
.L_30:
        /*0048*/ 	.byte	0x04, 0x29
        /*004a*/ 	.short	(.L_32 - .L_31)


	//   ....[0]....
.L_31:
        /*004c*/ 	.word	0xffffffff


	//   ....[1]....
        /*0050*/ 	.word	0xffffffff


	//   ....[2]....
        /*0054*/ 	.word	0xffffffff


	//   ....[3]....
        /*0058*/ 	.word	0xffffffff


	//   ....[4]....
        /*005c*/ 	.word	0xffffffff


	//   ....[5]....
        /*0060*/ 	.word	0xffffffff


	//   ....[6]....
        /*0064*/ 	.word	0xffffffff


	//   ....[7]....
        /*0068*/ 	.word	0xffffffff


	//   ....[8]....
        /*006c*/ 	.word	0xffffffff


	//   ....[9]....
        /*0070*/ 	.word	0xffffffff


	//   ....[10]....
        /*0074*/ 	.word	0xffffffff


	//   ....[11]....
        /*0078*/ 	.word	0xffffffff


	//   ....[12]....
        /*007c*/ 	.word	0xffffffff


	//   ....[13]....
        /*0080*/ 	.word	0xffffffff


	//   ....[14]....
        /*0084*/ 	.word	0xffffffff


	//   ....[15]....
        /*0088*/ 	.word	0xffffffff


	//   ....[16]....
        /*008c*/ 	.word	0xffffffff


	//   ....[17]....
        /*0090*/ 	.word	0xffffffff


	//   ....[18]....
        /*0094*/ 	.word	0xffffffff


	//   ....[19]....
        /*0098*/ 	.word	0xffffffff


	//   ....[20]....
        /*009c*/ 	.word	0xffffffff


	//   ....[21]....
        /*00a0*/ 	.word	0xffffffff


	//----- nvinfo : EIATTR_COOP_GROUP_INSTR_OFFSETS
	.align		4
.L_32:
        /*00a4*/ 	.byte	0x04, 0x28
        /*00a6*/ 	.short	(.L_34 - .L_33)


	//   ....[0]....
.L_33:
        /*00a8*/ 	.word	0x00000050


	//   ....[1]....
        /*00ac*/ 	.word	0x00000080


	//   ....[2]....
        /*00b0*/ 	.word	0x000001b0


	//   ....[3]....
        /*00b4*/ 	.word	0x00000370


	//   ....[4]....
        /*00b8*/ 	.word	0x00000530


	//   ....[5]....
        /*00bc*/ 	.word	0x00000690


	//   ....[6]....
        /*00c0*/ 	.word	0x00001e70


	//   ....[7]....
        /*00c4*/ 	.word	0x00001f90


	//   ....[8]....
        /*00c8*/ 	.word	0x00001fe0


	//   ....[9]....
        /*00cc*/ 	.word	0x00002070


	//   ....[10]....
        /*00d0*/ 	.word	0x00005810


	//   ....[11]....
        /*00d4*/ 	.word	0x00005840


	//   ....[12]....
        /*00d8*/ 	.word	0x00006040


	//   ....[13]....
        /*00dc*/ 	.word	0x00006160


	//   ....[14]....
        /*00e0*/ 	.word	0x00009900


	//   ....[15]....
        /*00e4*/ 	.word	0x00009a00


	//   ....[16]....
        /*00e8*/ 	.word	0x0000a680


	//   ....[17]....
        /*00ec*/ 	.word	0x0000a790


	//   ....[18]....
        /*00f0*/ 	.word	0x0000d1f0


	//   ....[19]....
        /*00f4*/ 	.word	0x0000d230


	//   ....[20]....
        /*00f8*/ 	.word	0x0000d270


	//   ....[21]....
        /*00fc*/ 	.word	0x0000d290


	//----- nvinfo : EIATTR_REG_RECONFIG
	.align		4
.L_34:
        /*0100*/ 	.byte	0x01, 0x54
	.zero		2


	//----- nvinfo : EIATTR_SYSCALL_OFFSETS
	.align		4
        /*0104*/ 	.byte	0x04, 0x46
        /*0106*/ 	.short	(.L_36 - .L_35)


	//   ....[0]....
.L_35:
        /*0108*/ 	.word	0x0000dde0


	//   ....[1]....
        /*010c*/ 	.word	0x0000df40


	//----- nvinfo : EIATTR_MBARRIER_INSTR_OFFSETS
	.align		4
.L_36:
        /*0110*/ 	.byte	0x04, 0x39
        /*0112*/ 	.short	(.L_38 - .L_37)


	//   ....[0]....
.L_37:
        /*0114*/ 	.word	0x00000320
        /*0118*/ 	.word	0x000000ff
        /*011c*/ 	.word	0x0002a050
        /*0120*/ 	.short	0x0100
        /*0122*/ 	.byte	0x06
	.zero		1


	//   ....[1]....
        /*0124*/ 	.word	0x00000330
        /*0128*/ 	.word	0x000000ff
        /*012c*/ 	.word	0x0002a060
        /*0130*/ 	.short	0x0100
        /*0132*/ 	.byte	0x06
	.zero		1


	//   ....[2]....
        /*0134*/ 	.word	0x00000340
        /*0138*/ 	.word	0x000000ff
        /*013c*/ 	.word	0x0002a058
        /*0140*/ 	.short	0x0100
        /*0142*/ 	.byte	0x06
	.zero		1


	//   ....[3]....
        /*0144*/ 	.word	0x00000350
        /*0148*/ 	.word	0x000000ff
        /*014c*/ 	.word	0x0002a068
        /*0150*/ 	.short	0x0100
        /*0152*/ 	.byte	0x06
	.zero		1


	//   ....[4]....
        /*0154*/ 	.word	0x00000480
        /*0158*/ 	.word	0x000000ff
        /*015c*/ 	.word	0x0002a000
        /*0160*/ 	.short	0x0100
        /*0162*/ 	.byte	0x06
	.zero		1


	//   ....[5]....
        /*0164*/ 	.word	0x00000490
        /*0168*/ 	.word	0x000000ff
        /*016c*/ 	.word	0x0002a028
        /*0170*/ 	.short	0x0100
        /*0172*/ 	.byte	0x06
	.zero		1


	//   ....[6]....
        /*0174*/ 	.word	0x000004a0
        /*0178*/ 	.word	0x000000ff
        /*017c*/ 	.word	0x0002a008
        /*0180*/ 	.short	0x0100
        /*0182*/ 	.byte	0x06
	.zero		1


	//   ....[7]....
        /*0184*/ 	.word	0x000004b0
        /*0188*/ 	.word	0x000000ff
        /*018c*/ 	.word	0x0002a030
        /*0190*/ 	.short	0x0100
        /*0192*/ 	.byte	0x06
	.zero		1


	//   ....[8]....
        /*0194*/ 	.word	0x000004c0
        /*0198*/ 	.word	0x000000ff
        /*019c*/ 	.word	0x0002a010
        /*01a0*/ 	.short	0x0100
        /*01a2*/ 	.byte	0x06
	.zero		1


	//   ....[9]....
        /*01a4*/ 	.word	0x000004d0
        /*01a8*/ 	.word	0x000000ff
        /*01ac*/ 	.word	0x0002a038
        /*01b0*/ 	.short	0x0100
        /*01b2*/ 	.byte	0x06
	.zero		1


	//   ....[10]....
        /*01b4*/ 	.word	0x000004e0
        /*01b8*/ 	.word	0x000000ff
        /*01bc*/ 	.word	0x0002a018
        /*01c0*/ 	.short	0x0100
        /*01c2*/ 	.byte	0x06
	.zero		1


	//   ....[11]....
        /*01c4*/ 	.word	0x000004f0
        /*01c8*/ 	.word	0x000000ff
        /*01cc*/ 	.word	0x0002a040
        /*01d0*/ 	.short	0x0100
        /*01d2*/ 	.byte	0x06
	.zero		1


	//   ....[12]....
        /*01d4*/ 	.word	0x00000500
        /*01d8*/ 	.word	0x000000ff
        /*01dc*/ 	.word	0x0002a020
        /*01e0*/ 	.short	0x0100
        /*01e2*/ 	.byte	0x06
	.zero		1


	//   ....[13]....
        /*01e4*/ 	.word	0x00000510
        /*01e8*/ 	.word	0x000000ff
        /*01ec*/ 	.word	0x0002a048
        /*01f0*/ 	.short	0x0100
        /*01f2*/ 	.byte	0x06
	.zero		1


	//   ....[14]....
        /*01f4*/ 	.word	0x00000640
        /*01f8*/ 	.word	0x000000ff
        /*01fc*/ 	.word	0x0002a070
        /*0200*/ 	.short	0x0100
        /*0202*/ 	.byte	0x06
	.zero		1


	//   ....[15]....
        /*0204*/ 	.word	0x00000650
        /*0208*/ 	.word	0x000000ff
        /*020c*/ 	.word	0x0002a080
        /*0210*/ 	.short	0x0100
        /*0212*/ 	.byte	0x06
	.zero		1


	//   ....[16]....
        /*0214*/ 	.word	0x00000660
        /*0218*/ 	.word	0x000000ff
        /*021c*/ 	.word	0x0002a078
        /*0220*/ 	.short	0x0100
        /*0222*/ 	.byte	0x06
	.zero		1


	//   ....[17]....
        /*0224*/ 	.word	0x00000670
        /*0228*/ 	.word	0x000000ff
        /*022c*/ 	.word	0x0002a088
        /*0230*/ 	.short	0x0100
        /*0232*/ 	.byte	0x06
	.zero		1


	//   ....[18]....
        /*0234*/ 	.word	0x000007b0
        /*0238*/ 	.word	0x000000ff
        /*023c*/ 	.word	0x0002a090
        /*0240*/ 	.short	0x0100
        /*0242*/ 	.byte	0x06
	.zero		1


	//   ....[19]....
        /*0244*/ 	.word	0x000007c0
        /*0248*/ 	.word	0x000000ff
        /*024c*/ 	.word	0x0002a098
        /*0250*/ 	.short	0x0100
        /*0252*/ 	.byte	0x06
	.zero		1


	//   ....[20]....
        /*0254*/ 	.word	0x000007d0
        /*0258*/ 	.word	0x000000ff
        /*025c*/ 	.word	0x0002a0a0
        /*0260*/ 	.short	0x0100
        /*0262*/ 	.byte	0x06
	.zero		1


	//   ....[21]....
        /*0264*/ 	.word	0x000007e0
        /*0268*/ 	.word	0x000000ff
        /*026c*/ 	.word	0x0002a0a8
        /*0270*/ 	.short	0x0100
        /*0272*/ 	.byte	0x06
	.zero		1


	//   ....[22]....
        /*0274*/ 	.word	0x000008e0
        /*0278*/ 	.word	0x000000ff
        /*027c*/ 	.word	0x0002a0c0
        /*0280*/ 	.short	0x0100
        /*0282*/ 	.byte	0x06
	.zero		1


	//   ....[23]....
        /*0284*/ 	.word	0x000008f0
        /*0288*/ 	.word	0x000000ff
        /*028c*/ 	.word	0x0002a0e0
        /*0290*/ 	.short	0x0100
        /*0292*/ 	.byte	0x06
	.zero		1


	//   ....[24]....
        /*0294*/ 	.word	0x00000900
        /*0298*/ 	.word	0x000000ff
        /*029c*/ 	.word	0x0002a0c8
        /*02a0*/ 	.short	0x0100
        /*02a2*/ 	.byte	0x06
	.zero		1


	//   ....[25]....
        /*02a4*/ 	.word	0x00000910
        /*02a8*/ 	.word	0x000000ff
        /*02ac*/ 	.word	0x0002a0e8
        /*02b0*/ 	.short	0x0100
        /*02b2*/ 	.byte	0x06
	.zero		1


	//   ....[26]....
        /*02b4*/ 	.word	0x00000920
        /*02b8*/ 	.word	0x000000ff
        /*02bc*/ 	.word	0x0002a0d0
        /*02c0*/ 	.short	0x0100
        /*02c2*/ 	.byte	0x06
	.zero		1


	//   ....[27]....
        /*02c4*/ 	.word	0x00000930
        /*02c8*/ 	.word	0x000000ff
        /*02cc*/ 	.word	0x0002a0f0
        /*02d0*/ 	.short	0x0100
        /*02d2*/ 	.byte	0x06
	.zero		1


	//   ....[28]....
        /*02d4*/ 	.word	0x00000940
        /*02d8*/ 	.word	0x000000ff
        /*02dc*/ 	.word	0x0002a0d8
        /*02e0*/ 	.short	0x0100
        /*02e2*/ 	.byte	0x06
	.zero		1


	//   ....[29]....
        /*02e4*/ 	.word	0x00000950
        /*02e8*/ 	.word	0x000000ff
        /*02ec*/ 	.word	0x0002a0f8
        /*02f0*/ 	.short	0x0100
        /*02f2*/ 	.byte	0x06
	.zero		1


	//   ....[30]....
        /*02f4*/ 	.word	0x00000ef0
        /*02f8*/ 	.word	0x000000ff
        /*02fc*/ 	.word	0x0002a050
        /*0300*/ 	.short	0x010a
        /*0302*/ 	.byte	0x08
	.zero		1


	//   ....[31]....
        /*0304*/ 	.word	0x00000f80
        /*0308*/ 	.word	0x000000ff
        /*030c*/ 	.word	0x0002a000
        /*0310*/ 	.short	0x010a
        /*0312*/ 	.byte	0x24
	.zero		1


	//   ....[32]....
        /*0314*/ 	.word	0x00000fd0
        /*0318*/ 	.word	0x000000ff
        /*031c*/ 	.word	0xfffffff8
        /*0320*/ 	.short	0x010a
        /*0322*/ 	.byte	0x27
	.zero		1


	//   ....[33]....
        /*0324*/ 	.word	0x00003ce0
        /*0328*/ 	.word	0x00000003
        /*032c*/ 	.word	0x00000000
        /*0330*/ 	.short	0x0101
        /*0332*/ 	.byte	0x29
	.zero		1


	//   ....[34]....
        /*0334*/ 	.word	0x00003ea0
        /*0338*/ 	.word	0x000000ff
        /*033c*/ 	.word	0x0002a008
        /*0340*/ 	.short	0x010a
        /*0342*/ 	.byte	0x24
	.zero		1


	//   ....[35]....
        /*0344*/ 	.word	0x000051c0
        /*0348*/ 	.word	0x000000ff
        /*034c*/ 	.word	0x00000000
        /*0350*/ 	.short	0x0101
        /*0352*/ 	.byte	0x04
	.zero		1


	//   ....[36]....
        /*0354*/ 	.word	0x00005300
        /*0358*/ 	.word	0x000000ff
        /*035c*/ 	.word	0x0002a000
        /*0360*/ 	.short	0x010a
        /*0362*/ 	.byte	0x04
	.zero		1


	//   ....[37]....
        /*0364*/ 	.word	0x00007470
        /*0368*/ 	.word	0x000000ff
        /*036c*/ 	.word	0x0002a000
        /*0370*/ 	.short	0x010a
        /*0372*/ 	.byte	0x06
	.zero		1


	//   ....[38]....
        /*0374*/ 	.word	0x00007930
        /*0378*/ 	.word	0x000000ff
        /*037c*/ 	.word	0x0002a000
        /*0380*/ 	.short	0x010a
        /*0382*/ 	.byte	0x06
	.zero		1


	//   ....[39]....
        /*0384*/ 	.word	0x00008b30
        /*0388*/ 	.word	0x000000ff
        /*038c*/ 	.word	0x00000000
        /*0390*/ 	.short	0x0101
        /*0392*/ 	.byte	0x06
	.zero		1


	//   ....[40]....
        /*0394*/ 	.word	0x00008be0
        /*0398*/ 	.word	0x000000ff
        /*039c*/ 	.word	0x00000000
        /*03a0*/ 	.short	0x0101
        /*03a2*/ 	.byte	0x06
	.zero		1


	//   ....[41]....
        /*03a4*/ 	.word	0x00008d80
        /*03a8*/ 	.word	0x000000ff
        /*03ac*/ 	.word	0x0002a000
        /*03b0*/ 	.short	0x010a
        /*03b2*/ 	.byte	0x04
	.zero		1


	//   ....[42]....
        /*03b4*/ 	.word	0x0000b9f0
        /*03b8*/ 	.word	0x000000ff
        /*03bc*/ 	.word	0x0002a000
        /*03c0*/ 	.short	0x010a
        /*03c2*/ 	.byte	0x05
	.zero		1


	//   ....[43]....
        /*03c4*/ 	.word	0x0000be30
        /*03c8*/ 	.word	0x000000ff
        /*03cc*/ 	.word	0x0002a000
        /*03d0*/ 	.short	0x010a
        /*03d2*/ 	.byte	0x05
	.zero		1


	//   ....[44]....
        /*03d4*/ 	.word	0x0000d030
        /*03d8*/ 	.word	0x000000ff
        /*03dc*/ 	.word	0x00000000
        /*03e0*/ 	.short	0x0101
        /*03e2*/ 	.byte	0x05
	.zero		1


	//   ....[45]....
        /*03e4*/ 	.word	0x0000d0e0
        /*03e8*/ 	.word	0x000000ff
        /*03ec*/ 	.word	0x00000000
        /*03f0*/ 	.short	0x0101
        /*03f2*/ 	.byte	0x05
	.zero		1


	//   ....[46]....
        /*03f4*/ 	.word	0x0000d850
        /*03f8*/ 	.word	0x000000ff
        /*03fc*/ 	.word	0x00000008
        /*0400*/ 	.short	0x010a
        /*0402*/ 	.byte	0x27
	.zero		1


	//   ....[47]....
        /*0404*/ 	.word	0x0000f0c0
        /*0408*/ 	.word	0x00000000
        /*040c*/ 	.word	0x0002a090
        /*0410*/ 	.short	0x0101
        /*0412*/ 	.byte	0x24
	.zero		1


	//   ....[48]....
        /*0414*/ 	.word	0x0000f290
        /*0418*/ 	.word	0x00000004
        /*041c*/ 	.word	0x0002a060
        /*0420*/ 	.short	0x010a
        /*0422*/ 	.byte	0x3f
	.zero		1


	//   ....[49]....
        /*0424*/ 	.word	0x0000f720
        /*0428*/ 	.word	0x00000005
        /*042c*/ 	.word	0x0002a028
        /*0430*/ 	.short	0x010a
        /*0432*/ 	.byte	0x3f
	.zero		1


	//   ....[50]....
        /*0434*/ 	.word	0x0000fbc0
        /*0438*/ 	.word	0x00000004
        /*043c*/ 	.word	0x0002a060
        /*0440*/ 	.short	0x010a
        /*0442*/ 	.byte	0x3f
	.zero		1


	//   ....[51]....
        /*0444*/ 	.word	0x00010090
        /*0448*/ 	.word	0x00000003
        /*044c*/ 	.word	0x0002a028
        /*0450*/ 	.short	0x010a
        /*0452*/ 	.byte	0x3f
	.zero		1


	//   ....[52]....
        /*0454*/ 	.word	0x00010600
        /*0458*/ 	.word	0x00000007
        /*045c*/ 	.word	0x0002a028
        /*0460*/ 	.short	0x010a
        /*0462*/ 	.byte	0x3f
	.zero		1


	//   ....[53]....
        /*0464*/ 	.word	0x00010ad0
        /*0468*/ 	.word	0x00000004
        /*046c*/ 	.word	0x0002a028
        /*0470*/ 	.short	0x010a
        /*0472*/ 	.byte	0x3f
	.zero		1


	//   ....[54]....
        /*0474*/ 	.word	0x00010f90
        /*0478*/ 	.word	0x00000003
        /*047c*/ 	.word	0x0002a050
        /*0480*/ 	.short	0x010a
        /*0482*/ 	.byte	0x3f
	.zero		1


	//   ....[55]....
        /*0484*/ 	.word	0x00010ff0
        /*0488*/ 	.word	0x00000002
        /*048c*/ 	.word	0x0002a000
        /*0490*/ 	.short	0x010a
        /*0492*/ 	.byte	0x3f
	.zero		1


	//   ....[56]....
        /*0494*/ 	.word	0x00011050
        /*0498*/ 	.word	0x00000003
        /*049c*/ 	.word	0xfffffff8
        /*04a0*/ 	.short	0x010a
        /*04a2*/ 	.byte	0x3f
	.zero		1


	//   ....[57]....
        /*04a4*/ 	.word	0x000110b0
        /*04a8*/ 	.word	0x0000000c
        /*04ac*/ 	.word	0x0002a008
        /*04b0*/ 	.short	0x010a
        /*04b2*/ 	.byte	0x3f
	.zero		1


	//   ....[58]....
        /*04b4*/ 	.word	0x00011110
        /*04b8*/ 	.word	0x00000006
        /*04bc*/ 	.word	0x0002a000
        /*04c0*/ 	.short	0x010a
        /*04c2*/ 	.byte	0x3f
	.zero		1


	//   ....[59]....
        /*04c4*/ 	.word	0x00011170
        /*04c8*/ 	.word	0x0000000a
        /*04cc*/ 	.word	0x0002a000
        /*04d0*/ 	.short	0x010a
        /*04d2*/ 	.byte	0x3f
	.zero		1


	//   ....[60]....
        /*04d4*/ 	.word	0x000111d0
        /*04d8*/ 	.word	0x00000006
        /*04dc*/ 	.word	0x0002a000
        /*04e0*/ 	.short	0x010a
        /*04e2*/ 	.byte	0x3f
	.zero		1


	//   ....[61]....
        /*04e4*/ 	.word	0x00011230
        /*04e8*/ 	.word	0x0000000b
        /*04ec*/ 	.word	0x0002a000
        /*04f0*/ 	.short	0x010a
        /*04f2*/ 	.byte	0x3f
	.zero		1


	//   ....[62]....
        /*04f4*/ 	.word	0x00011290
        /*04f8*/ 	.word	0x00000003
        /*04fc*/ 	.word	0x00000008
        /*0500*/ 	.short	0x010a
        /*0502*/ 	.byte	0x3f
	.zero		1


	//   ....[63]....
        /*0504*/ 	.word	0x000112e0
        /*0508*/ 	.word	0x00000004
        /*050c*/ 	.word	0x0002a060
        /*0510*/ 	.short	0x010a
        /*0512*/ 	.byte	0x3f
	.zero		1


	//   ....[64]....
        /*0514*/ 	.word	0x00011330
        /*0518*/ 	.word	0x00000005
        /*051c*/ 	.word	0x0002a028
        /*0520*/ 	.short	0x010a
        /*0522*/ 	.byte	0x3f
	.zero		1


	//   ....[65]....
        /*0524*/ 	.word	0x00011380
        /*0528*/ 	.word	0x00000004
        /*052c*/ 	.word	0x0002a060
        /*0530*/ 	.short	0x010a
        /*0532*/ 	.byte	0x3f
	.zero		1


	//   ....[66]....
        /*0534*/ 	.word	0x000113d0
        /*0538*/ 	.word	0x00000003
        /*053c*/ 	.word	0x0002a028
        /*0540*/ 	.short	0x010a
        /*0542*/ 	.byte	0x3f
	.zero		1


	//   ....[67]....
        /*0544*/ 	.word	0x00011420
        /*0548*/ 	.word	0x00000007
        /*054c*/ 	.word	0x0002a028
        /*0550*/ 	.short	0x010a
        /*0552*/ 	.byte	0x3f
	.zero		1


	//   ....[68]....
        /*0554*/ 	.word	0x00011470
        /*0558*/ 	.word	0x00000004
        /*055c*/ 	.word	0x0002a028
        /*0560*/ 	.short	0x010a
        /*0562*/ 	.byte	0x3f
	.zero		1


	//----- nvinfo : EIATTR_NUM_MBARRIERS
	.align		4
.L_38:
        /*0564*/ 	.byte	0x03, 0x38
        /*0566*/ 	.short	0x001e


	//----- nvinfo : EIATTR_EXIT_INSTR_OFFSETS
	.align		4
        /*0568*/ 	.byte	0x04, 0x1c
        /*056a*/ 	.short	(.L_40 - .L_39)


	//   ....[0]....
.L_39:
        /*056c*/ 	.word	0x000009f0


	//   ....[1]....
        /*0570*/ 	.word	0x0000f0d0


	//   ....[2]....
        /*0574*/ 	.word	0x0000f110


	//   ....[3]....
        /*0578*/ 	.word	0x00010500


	//   ....[4]....
        /*057c*/ 	.word	0x00010f70


	//----- nvinfo : EIATTR_MAX_THREADS
	.align		4
.L_40:
        /*0580*/ 	.byte	0x04, 0x05
        /*0582*/ 	.short	(.L_42 - .L_41)
.L_41:
        /*0584*/ 	.word	0x00000180
        /*0588*/ 	.word	0x00000001
        /*058c*/ 	.word	0x00000001


	//----- nvinfo : EIATTR_CRS_STACK_SIZE
	.align		4
.L_42:
        /*0590*/ 	.byte	0x04, 0x1e
        /*0592*/ 	.short	(.L_44 - .L_43)
.L_43:
        /*0594*/ 	.word	0x00000000


	//----- nvinfo : EIATTR_CBANK_PARAM_SIZE
	.align		4
.L_44:
        /*0598*/ 	.byte	0x03, 0x19
        /*059a*/ 	.short	0x0870


	//----- nvinfo : EIATTR_PARAM_CBANK
	.align		4
        /*059c*/ 	.byte	0x04, 0x0a
        /*059e*/ 	.short	(.L_46 - .L_45)
	.align		4
.L_45:
        /*05a0*/ 	.word	index@(.nv.constant0._ZN7cutlass13device_kernelINS_4fmha6kernel28FmhaKernelTmaWarpSpecializedINS1_10collective30FmhaMainloopTmaWarpSpecializedINS_10bfloat16_tEffN4cute5tupleIJNS7_1CILi128EEESA_NS9_ILi112EEEEEENS8_IJiNS9_ILi1EEENS8_IJiiEEEEEESF_SF_NS4_12CausalFusionEJEEENS4_15FmhaFwdEpilogueIS6_fNS8_IJNS9_ILi64EEESB_SA_EEEEENS2_23IndividualTileSchedulerEJEEEEEvNT_6ParamsE)
        /*05a4*/ 	.short	0x0210
        /*05a6*/ 	.short	0x0870


	//----- nvinfo : EIATTR_SW_WAR
	.align		4
.L_46:
        /*05a8*/ 	.byte	0x04, 0x36
        /*05aa*/ 	.short	(.L_48 - .L_47)
.L_47:
        /*05ac*/ 	.word	0x00000008
.L_48:


//--------------------- .nv.callgraph             --------------------------
	.section	.nv.callgraph,"",@"SHT_CUDA_CALLGRAPH"
	.align	4
	.sectionentsize	8
	.align		4
        /*0000*/ 	.word	0x00000000
	.align		4
        /*0004*/ 	.word	0xffffffff
	.align		4
        /*0008*/ 	.word	index@(_ZN7cutlass13device_kernelINS_4fmha6kernel28FmhaKernelTmaWarpSpecializedINS1_10collective30FmhaMainloopTmaWarpSpecializedINS_10bfloat16_tEffN4cute5tupleIJNS7_1CILi128EEESA_NS9_ILi112EEEEEENS8_IJiNS9_ILi1EEENS8_IJiiEEEEEESF_SF_NS4_12CausalFusionEJEEENS4_15FmhaFwdEpilogueIS6_fNS8_IJNS9_ILi64EEESB_SA_EEEEENS2_23IndividualTileSchedulerEJEEEEEvNT_6ParamsE)
	.align		4
        /*000c*/ 	.word	index@(__assertfail)
	.align		4
        /*0010*/ 	.word	0x00000000
	.align		4
        /*0014*/ 	.word	0xfffffffe
	.align		4
        /*0018*/ 	.word	0x00000000
	.align		4
        /*001c*/ 	.word	0xfffffffd
	.align		4
        /*0020*/ 	.word	0x00000000
	.align		4
        /*0024*/ 	.word	0xfffffffc


//--------------------- .nv.constant4             --------------------------
	.section	.nv.constant4,"a",@progbits
	.align	8
	.align		8
.nv.constant4:
        /*0000*/ 	.dword	__assertfail
	.align		8
        /*0008*/ 	.dword	__unnamed_1
	.align		8
        /*0010*/ 	.dword	__unnamed_2
	.align		8
        /*0018*/ 	.dword	_ZN39_INTERNAL_93856594_4_k_cu_fddc76b3_27814cuda3std3__45__cpo5beginE
	.align		8
        /*0020*/ 	.dword	_ZN39_INTERNAL_93856594_4_k_cu_fddc76b3_27814cuda3std3__45__cpo3endE
	.align		8
        /*0028*/ 	.dword	_ZN39_INTERNAL_93856594_4_k_cu_fddc76b3_27814cuda3std3__45__cpo6cbeginE
	.align		8
        /*0030*/ 	.dword	_ZN39_INTERNAL_93856594_4_k_cu_fddc76b3_27814cuda3std3__45__cpo4cendE
	.align		8
        /*0038*/ 	.dword	_ZN39_INTERNAL_93856594_4_k_cu_fddc76b3_27814cuda3std3__441_GLOBAL__N__93856594_4_k_cu_fddc76b3_27816ignoreE
	.align		8
        /*0040*/ 	.dword	_ZN39_INTERNAL_93856594_4_k_cu_fddc76b3_27814cuda3std3__419piecewise_constructE
	.align		8
        /*0048*/ 	.dword	_ZN39_INTERNAL_93856594_4_k_cu_fddc76b3_27814cuda3std3__48in_placeE
	.align		8
        /*0050*/ 	.dword	_ZN39_INTERNAL_93856594_4_k_cu_fddc76b3_27814cuda3std6ranges3__45__cpo4swapE
	.align		8
        /*0058*/ 	.dword	_ZN39_INTERNAL_93856594_4_k_cu_fddc76b3_27814cuda3std6ranges3__45__cpo9iter_moveE
	.align		8
        /*0060*/ 	.dword	_ZN39_INTERNAL_93856594_4_k_cu_fddc76b3_27814cute7productE
	.align		8
        /*0068*/ 	.dword	_ZN39_INTERNAL_93856594_4_k_cu_fddc76b3_27814cute1_E
	.align		8
        /*0070*/ 	.dword	$str$24
	.align		8
        /*0078*/ 	.dword	$str$25


//--------------------- .text._ZN7cutlass13device_kernelINS_4fmha6kernel28FmhaKernelTmaWarpSpecializedINS1_10collective30FmhaMainloopTmaWarpSpecializedINS_10bfloat16_tEffN4cute5tupleIJNS7_1CILi128EEESA_NS9_ILi112EEEEEENS8_IJiNS9_ILi1EEENS8_IJiiEEEEEESF_SF_NS4_12CausalFusionEJEEENS4_15FmhaFwdEpilogueIS6_fNS8_IJNS9_ILi64EEESB_SA_EEEEENS2_23IndividualTileSchedulerEJEEEEEvNT_6ParamsE --------------------------
	.section	.text._ZN7cutlass13device_kernelINS_4fmha6kernel28FmhaKernelTmaWarpSpecializedINS1_10collective30FmhaMainloopTmaWarpSpecializedINS_10bfloat16_tEffN4cute5tupleIJNS7_1CILi128EEESA_NS9_ILi112EEEEEENS8_IJiNS9_ILi1EEENS8_IJiiEEEEEESF_SF_NS4_12CausalFusionEJEEENS4_15FmhaFwdEpilogueIS6_fNS8_IJNS9_ILi64EEESB_SA_EEEEENS2_23IndividualTileSchedulerEJEEEEEvNT_6ParamsE,"ax",@progbits
	.align	128
.text._ZN7cutlass13device_kernelINS_4fmha6kernel28FmhaKernelTmaWarpSpecializedINS1_10collective30FmhaMainloopTmaWarpSpecializedINS_10bfloat16_tEffN4cute5tupleIJNS7_1CILi128EEESA_NS9_ILi112EEEEEENS8_IJiNS9_ILi1EEENS8_IJiiEEEEEESF_SF_NS4_12CausalFusionEJEEENS4_15FmhaFwdEpilogueIS6_fNS8_IJNS9_ILi64EEESB_SA_EEEEENS2_23IndividualTileSchedulerEJEEEEEvNT_6ParamsE:
        .type           _ZN7cutlass13device_kernelINS_4fmha6kernel28FmhaKernelTmaWarpSpecializedINS1_10collective30FmhaMainloopTmaWarpSpecializedINS_10bfloat16_tEffN4cute5tupleIJNS7_1CILi128EEESA_NS9_ILi112EEEEEENS8_IJiNS9_ILi1EEENS8_IJiiEEEEEESF_SF_NS4_12CausalFusionEJEEENS4_15FmhaFwdEpilogueIS6_fNS8_IJNS9_ILi64EEESB_SA_EEEEENS2_23IndividualTileSchedulerEJEEEEEvNT_6ParamsE,@function
        .size           _ZN7cutlass13device_kernelINS_4fmha6kernel28FmhaKernelTmaWarpSpecializedINS1_10collective30FmhaMainloopTmaWarpSpecializedINS_10bfloat16_tEffN4cute5tupleIJNS7_1CILi128EEESA_NS9_ILi112EEEEEENS8_IJiNS9_ILi1EEENS8_IJiiEEEEEESF_SF_NS4_12CausalFusionEJEEENS4_15FmhaFwdEpilogueIS6_fNS8_IJNS9_ILi64EEESB_SA_EEEEENS2_23IndividualTileSchedulerEJEEEEEvNT_6ParamsE,(.L_x_129 - _ZN7cutlass13device_kernelINS_4fmha6kernel28FmhaKernelTmaWarpSpecializedINS1_10collective30FmhaMainloopTmaWarpSpecializedINS_10bfloat16_tEffN4cute5tupleIJNS7_1CILi128EEESA_NS9_ILi112EEEEEENS8_IJiNS9_ILi1EEENS8_IJiiEEEEEESF_SF_NS4_12CausalFusionEJEEENS4_15FmhaFwdEpilogueIS6_fNS8_IJNS9_ILi64EEESB_SA_EEEEENS2_23IndividualTileSchedulerEJEEEEEvNT_6ParamsE)
        .other          _ZN7cutlass13device_kernelINS_4fmha6kernel28FmhaKernelTmaWarpSpecializedINS1_10collective30FmhaMainloopTmaWarpSpecializedINS_10bfloat16_tEffN4cute5tupleIJNS7_1CILi128EEESA_NS9_ILi112EEEEEENS8_IJiNS9_ILi1EEENS8_IJiiEEEEEESF_SF_NS4_12CausalFusionEJEEENS4_15FmhaFwdEpilogueIS6_fNS8_IJNS9_ILi64EEESB_SA_EEEEENS2_23IndividualTileSchedulerEJEEEEEvNT_6ParamsE,@"STO_CUDA_ENTRY STV_DEFAULT"
_ZN7cutlass13device_kernelINS_4fmha6kernel28FmhaKernelTmaWarpSpecializedINS1_10collective30FmhaMainloopTmaWarpSpecializedINS_10bfloat16_tEffN4cute5tupleIJNS7_1CILi128EEESA_NS9_ILi112EEEEEENS8_IJiNS9_ILi1EEENS8_IJiiEEEEEESF_SF_NS4_12CausalFusionEJEEENS4_15FmhaFwdEpilogueIS6_fNS8_IJNS9_ILi64EEESB_SA_EEEEENS2_23IndividualTileSchedulerEJEEEEEvNT_6ParamsE:
[----:B------:R-:W1:Y:S01]  /*0000*/  LDC R1, c[0x0][0x28] ;  /* 0x00000a00ff017b82 */ /* 0x000e620000000800 */
[----:B------:R-:W2:Y:S01]  /*0010*/  S2R R0, SR_TID.X ;  /* 0x0000000000007919 */ /* 0x000ea20000002100 */
[----:B------:R-:W-:Y:S01]  /*0020*/  ELECT P1, URZ, PT ;  /* 0x00000000003f782f */ /* 0x000fe20003820000 */
[----:B------:R-:W-:Y:S01]  /*0030*/  BSSY B0, `(.L_x_0) ;  /* 0x0000017000007945 */ /* 0x000fe20003800000 */
[----:B--2---:R-:W-:-:S05]  /*0040*/  SHF.R.U32.HI R2, RZ, 0x5, R0 ;  /* 0x00000005ff027819 */ /* 0x004fca0000011600 */
[----:B------:R-:W2:Y:S02]  /*0050*/  SHFL.IDX PT, R3, R2, RZ, 0x1f ;  /* 0x00001fff02037589 */ /* 0x000ea400000e0000 */
[----:B--2---:R-:W-:Y:S02]  /*0060*/  R2UR UR4, R3 ;  /* 0x00000000030472ca */ /* 0x004fe400000e0000 */
[----:B------:R-:W-:-:S06]  /*0070*/  SHF.R.U32.HI R3, RZ, 0x7, R0 ;  /* 0x00000007ff037819 */ /* 0x000fcc0000011600 */
[----:B------:R-:W2:Y:S05]  /*0080*/  SHFL.IDX PT, R3, R3, RZ, 0x1f ;  /* 0x00001fff03037589 */ /* 0x000eaa00000e0000 */
[----:B------:R-:W-:Y:S02]  /*0090*/  USHF.R.S32.HI UR5, URZ, 0x1f, UR4 ;  /* 0x0000001f3f057899 */ /* 0x000fe40008011404 */
[----:B------:R-:W-:Y:S02]  /*00a0*/  ISETP.NE.OR P0, PT, RZ, UR4, !P1 ;  /* 0x00000004ff007c0c */ /* 0x000fe4000cf05670 */
[----:B------:R-:W-:-:S04]  /*00b0*/  ULEA.HI UR5, UR5, UR4, URZ, 0x2 ;  /* 0x0000000405057291 */ /* 0x000fc8000f8f103f */
[----:B------:R-:W-:-:S04]  /*00c0*/  ULOP3.LUT UR5, UR5, 0xfffffffc, URZ, 0xc0, !UPT ;  /* 0xfffffffc05057892 */ /* 0x000fc8000f8ec03f */
[----:B------:R-:W-:-:S03]  /*00d0*/  UIADD3 UR4, UR4, -UR5, URZ ;  /* 0x8000000504047290 */ /* 0x000fc6000fffe03f */
[----:B-1----:R-:W-:Y:S09]  /*00e0*/  @P0 BRA `(.L_x_1) ;  /* 0x00000000002c0947 */ /* 0x002ff20003800000 */
[----:B------:R-:W-:Y:S02]  /*00f0*/  ULDC.64 UR6, c[0x0][0x198] ;  /* 0x0000660000067ab9 */ /* 0x000fe40000000a00 */
[----:B------:R-:W-:Y:S02]  /*0100*/  UIADD3 UR8, UP0, UR6, 0xf0, URZ ;  /* 0x000000f006087890 */ /* 0x000fe4000ff1e03f */
[----:B------:R-:W-:Y:S02]  /*0110*/  UIADD3 UR10, UP1, UR6, 0x1f0, URZ ;  /* 0x000001f0060a7890 */ /* 0x000fe4000ff3e03f */
[----:B------:R-:W-:Y:S02]  /*0120*/  UIADD3 UR6, UP2, UR6, 0x2f0, URZ ;  /* 0x000002f006067890 */ /* 0x000fe4000ff5e03f */
[----:B------:R-:W-:Y:S02]  /*0130*/  UIADD3.X UR9, URZ, UR7, URZ, UP0, !UPT ;  /* 0x000000073f097290 */ /* 0x000fe400087fe43f */
[----:B------:R-:W-:-:S02]  /*0140*/  UIADD3.X UR11, URZ, UR7, URZ, UP1, !UPT ;  /* 0x000000073f0b7290 */ /* 0x000fc40008ffe43f */
[----:B------:R-:W-:-:S05]  /*0150*/  UIADD3.X UR7, URZ, UR7, URZ, UP2, !UPT ;  /* 0x000000073f077290 */ /* 0x000fca00097fe43f */
[----:B------:R1:W-:Y:S02]  /*0160*/  UTMACCTL.PF [UR8] ;  /* 0x00000000080079b9 */ /* 0x0003e40008040000 */
[----:B------:R1:W-:Y:S02]  /*0170*/  UTMACCTL.PF [UR10] ;  /* 0x000000000a0079b9 */ /* 0x0003e40008040000 */
[----:B------:R1:W-:Y:S02]  /*0180*/  UTMACCTL.PF [UR6] ;  /* 0x00000000060079b9 */ /* 0x0003e40008040000 */
[----:B-1----:R-:W-:Y:S01]  /*0190*/  NOP ;  /* 0x0000000000007918 */ /* 0x002fe20000000000 */
.L_x_1:
[----:B------:R-:W-:Y:S05]  /*01a0*/  BSYNC B0 ;  /* 0x0000000000007941 */ /* 0x000fea0003800000 */
.L_x_0:
[----:B------:R-:W1:Y:S01]  /*01b0*/  SHFL.IDX PT, R4, R2, RZ, 0x1f ;  /* 0x00001fff02047589 */ /* 0x000e6200000e0000 */
[----:B--2---:R-:W-:Y:S01]  /*01c0*/  R2UR UR38, R3 ;  /* 0x00000000032672ca */ /* 0x004fe200000e0000 */
[----:B------:R-:W-:-:S12]  /*01d0*/  UISETP.NE.AND UP0, UPT, UR4, 0x1, UPT ;  /* 0x000000010400788c */ /* 0x000fd8000bf05270 */
[----:B------:R-:W-:Y:S02]  /*01e0*/  UIADD3 UR7, UR38, -0x1, URZ ;  /* 0xffffffff26077890 */ /* 0x000fe4000fffe03f */
[----:B------:R-:W-:Y:S02]  /*01f0*/  UISETP.EQ.AND UP0, UPT, UR38, URZ, !UP0 ;  /* 0x0000003f2600728c */ /* 0x000fe4000c702270 */
[----:B------:R-:W-:Y:S02]  /*0200*/  UISETP.GE.U32.AND UP1, UPT, UR7, 0x4, UPT ;  /* 0x000000040700788c */ /* 0x000fe4000bf26070 */
[----:B------:R-:W-:Y:S01]  /*0210*/  USEL UR5, URZ, 0x1, !UP0 ;  /* 0x000000013f057887 */ /* 0x000fe2000c000000 */
[----:B-1----:R-:W-:-:S03]  /*0220*/  ISETP.NE.AND P0, PT, R4, RZ, PT ;  /* 0x000000ff0400720c */ /* 0x002fc60003f05270 */
[----:B------:R-:W-:-:S10]  /*0230*/  USEL UR5, UR5, 0x2, UP1 ;  /* 0x0000000205057887 */ /* 0x000fd40008800000 */
[----:B------:R-:W-:Y:S05]  /*0240*/  @P0 BRA `(.L_x_2) ;  /* 0x0000000000480947 */ /* 0x000fea0003800000 */
[----:B------:R-:W1:Y:S01]  /*0250*/  S2UR UR8, SR_CgaCtaId ;  /* 0x00000000000879c3 */ /* 0x000e620000008800 */
[----:B------:R-:W-:Y:S01]  /*0260*/  UMOV UR6, 0x400 ;  /* 0x0000040000067882 */ /* 0x000fe20000000000 */
[----:B------:R-:W-:Y:S01]  /*0270*/  UMOV UR9, 0x1 ;  /* 0x0000000100097882 */ /* 0x000fe20000000000 */
[----:B------:R-:W-:Y:S01]  /*0280*/  UMOV UR10, 0x80 ;  /* 0x00000080000a7882 */ /* 0x000fe20000000000 */
[----:B------:R-:W-:Y:S01]  /*0290*/  ELECT P0, URZ, PT ;  /* 0x00000000003f782f */ /* 0x000fe20003800000 */
[----:B------:R-:W-:-:S04]  /*02a0*/  UIADD3 UR10, -UR10, 0x100000, URZ ;  /* 0x001000000a0a7890 */ /* 0x000fc8000fffe13f */
[----:B------:R-:W-:Y:S02]  /*02b0*/  USHF.L.U32 UR11, UR10, 0xb, URZ ;  /* 0x0000000b0a0b7899 */ /* 0x000fe4000800063f */
[----:B------:R-:W-:Y:S02]  /*02c0*/  USHF.L.U32 UR10, UR10, 0x1, URZ ;  /* 0x000000010a0a7899 */ /* 0x000fe4000800063f */
[----:B-1----:R-:W-:Y:S02]  /*02d0*/  ULEA UR6, UR8, UR6, 0x18 ;  /* 0x0000000608067291 */ /* 0x002fe4000f8ec03f */
[----:B------:R-:W-:-:S04]  /*02e0*/  UIADD3 UR8, -UR9, 0x100000, URZ ;  /* 0x0010000009087890 */ /* 0x000fc8000fffe13f */
[----:B------:R-:W-:Y:S02]  /*02f0*/  USHF.L.U32 UR9, UR8, 0xb, URZ ;  /* 0x0000000b08097899 */ /* 0x000fe4000800063f */
[----:B------:R-:W-:Y:S01]  /*0300*/  USHF.L.U32 UR8, UR8, 0x1, URZ ;  /* 0x0000000108087899 */ /* 0x000fe2000800063f */
[----:B------:R-:W1:Y:S11]  /*0310*/  FENCE.VIEW.ASYNC.S ;  /* 0x00000000000073c6 */ /* 0x000e760000000000 */
[----:B-1----:R1:W2:Y:S01]  /*0320*/  SYNCS.EXCH.64 URZ, [UR6+0x2a050], UR8 ;  /* 0x02a05008063f75b2 */ /* 0x0022a20008000100 */
[----:B------:R1:W3:Y:S01]  /*0330*/  SYNCS.EXCH.64 URZ, [UR6+0x2a060], UR10 ;  /* 0x02a0600a063f75b2 */ /* 0x0002e20008000100 */
[----:B------:R1:W4:Y:S01]  /*0340*/  SYNCS.EXCH.64 URZ, [UR6+0x2a058], UR8 ;  /* 0x02a05808063f75b2 */ /* 0x0003220008000100 */
[----:B------:R1:W1:Y:S01]  /*0350*/  SYNCS.EXCH.64 URZ, [UR6+0x2a068], UR10 ;  /* 0x02a0680a063f75b2 */ /* 0x0002620008000100 */
[----:B------:R-:W-:Y:S01]  /*0360*/  NOP ;  /* 0x0000000000007918 */ /* 0x000fe20000000000 */
.L_x_2:
[----:B------:R-:W5:Y:S01]  /*0370*/  SHFL.IDX PT, R3, R2, RZ, 0x1f ;  /* 0x00001fff02037589 */ /* 0x000f6200000e0000 */
[----:B------:R-:W-:Y:S01]  /*0380*/  NOP ;  /* 0x0000000000007918 */ /* 0x000fe20000000000 */
[----:B-----5:R-:W-:-:S13]  /*0390*/  ISETP.NE.AND P0, PT, R3, RZ, PT ;  /* 0x000000ff0300720c */ /* 0x020fda0003f05270 */
[----:B------:R-:W-:Y:S05]  /*03a0*/  @P0 BRA `(.L_x_3) ;  /* 0x0000000000600947 */ /* 0x000fea0003800000 */
[----:B-1----:R-:W1:Y:S01]  /*03b0*/  S2UR UR8, SR_CgaCtaId ;  /* 0x00000000000879c3 */ /* 0x002e620000008800 */
[----:B------:R-:W-:Y:S01]  /*03c0*/  UMOV UR6, 0x400 ;  /* 0x0000040000067882 */ /* 0x000fe20000000000 */
[----:B------:R-:W-:Y:S01]  /*03d0*/  UMOV UR10, 0x1 ;  /* 0x00000001000a7882 */ /* 0x000fe20000000000 */
[----:B------:R-:W-:Y:S01]  /*03e0*/  UMOV UR9, 0x100 ;  /* 0x0000010000097882 */ /* 0x000fe20000000000 */
[----:B------:R-:W-:-:S04]  /*03f0*/  UIADD3 UR10, -UR10, 0x100000, URZ ;  /* 0x001000000a0a7890 */ /* 0x000fc8000fffe13f */
[----:B------:R-:W-:Y:S02]  /*0400*/  USHF.L.U32 UR11, UR10, 0xb, URZ ;  /* 0x0000000b0a0b7899 */ /* 0x000fe4000800063f */
[----:B------:R-:W-:Y:S01]  /*0410*/  USHF.L.U32 UR10, UR10, 0x1, URZ ;  /* 0x000000010a0a7899 */ /* 0x000fe2000800063f */
[----:B------:R-:W-:Y:S01]  /*0420*/  ELECT P0, URZ, PT ;  /* 0x00000000003f782f */ /* 0x000fe20003800000 */
[----:B-1----:R-:W-:Y:S02]  /*0430*/  ULEA UR6, UR8, UR6, 0x18 ;  /* 0x0000000608067291 */ /* 0x002fe4000f8ec03f */
[----:B------:R-:W-:-:S04]  /*0440*/  UIADD3 UR8, -UR9, 0x100000, URZ ;  /* 0x0010000009087890 */ /* 0x000fc8000fffe13f */
[----:B------:R-:W-:Y:S02]  /*0450*/  USHF.L.U32 UR9, UR8, 0xb, URZ ;  /* 0x0000000b08097899 */ /* 0x000fe4000800063f */
[----:B------:R-:W-:Y:S01]  /*0460*/  USHF.L.U32 UR8, UR8, 0x1, URZ ;  /* 0x0000000108087899 */ /* 0x000fe2000800063f */
[----:B------:R-:W1:Y:S03]  /*0470*/  FENCE.VIEW.ASYNC.S ;  /* 0x00000000000073c6 */ /* 0x000e660000000000 */
[----:B-1----:R1:W1:Y:S08]  /*0480*/  SYNCS.EXCH.64 URZ, [UR6+0x2a000], UR10 ;  /* 0x02a0000a063f75b2 */ /* 0x0022700008000100 */
[----:B------:R1:W1:Y:S01]  /*0490*/  SYNCS.EXCH.64 URZ, [UR6+0x2a028], UR8 ;  /* 0x02a02808063f75b2 */ /* 0x0002620008000100 */
        /* <DEDUP_REMOVED lines=8> */
[----:B------:R-:W-:Y:S01]  /*0520*/  NOP ;  /* 0x0000000000007918 */ /* 0x000fe20000000000 */
.L_x_3:
        /* <DEDUP_REMOVED lines=21> */
[----:B------:R-:W-:Y:S01]  /*0680*/  NOP ;  /* 0x0000000000007918 */ /* 0x000fe20000000000 */
.L_x_4:
[----:B------:R-:W5:Y:S01]  /*0690*/  SHFL.IDX PT, R3, R2, RZ, 0x1f ;  /* 0x00001fff02037589 */ /* 0x000f6200000e0000 */
[----:B------:R-:W-:Y:S01]  /*06a0*/  ELECT P0, URZ, PT ;  /* 0x00000000003f782f */ /* 0x000fe20003800000 */
[----:B------:R-:W-:Y:S01]  /*06b0*/  NOP ;  /* 0x0000000000007918 */ /* 0x000fe20000000000 */
[----:B-1----:R-:W-:Y:S02]  /*06c0*/  UMOV UR8, 0x80 ;  /* 0x0000008000087882 */ /* 0x002fe40000000000 */
[C---:B-----5:R-:W-:Y:S02]  /*06d0*/  ISETP.NE.OR P0, PT, R3.reuse, RZ, !P0 ;  /* 0x000000ff0300720c */ /* 0x060fe40004705670 */
[----:B------:R-:W-:-:S11]  /*06e0*/  ISETP.NE.AND P2, PT, R3, RZ, PT ;  /* 0x000000ff0300720c */ /* 0x000fd60003f45270 */
[----:B------:R-:W-:Y:S01]  /*06f0*/  VOTEU.ALL UP0, P0 ;  /* 0x00000000003f7886 */ /* 0x000fe20000000000 */
[----:B------:R-:W-:Y:S01]  /*0700*/  VOTEU.ALL UP2, P0 ;  /* 0x00000000003f7886 */ /* 0x000fe20000040000 */
[----:B------:R-:W-:Y:S01]  /*0710*/  VOTEU.ALL UP3, P0 ;  /* 0x00000000003f7886 */ /* 0x000fe20000060000 */
[----:B------:R-:W-:Y:S02]  /*0720*/  VOTEU.ALL UP4, P0 ;  /* 0x00000000003f7886 */ /* 0x000fe40000080000 */
[----:B------:R-:W1:Y:S01]  /*0730*/  @!UP0 S2UR UR10, SR_CgaCtaId ;  /* 0x00000000000a89c3 */ /* 0x000e620000008800 */
[----:B------:R-:W-:Y:S01]  /*0740*/  @!UP0 UMOV UR6, 0x400 ;  /* 0x0000040000068882 */ /* 0x000fe20000000000 */
[----:B------:R-:W-:-:S04]  /*0750*/  @!UP0 UIADD3 UR8, -UR8, 0x100000, URZ ;  /* 0x0010000008088890 */ /* 0x000fc8000fffe13f */
[----:B------:R-:W-:Y:S02]  /*0760*/  @!UP0 USHF.L.U32 UR9, UR8, 0xb, URZ ;  /* 0x0000000b08098899 */ /* 0x000fe4000800063f */
[----:B------:R-:W-:Y:S02]  /*0770*/  @!UP0 USHF.L.U32 UR8, UR8, 0x1, URZ ;  /* 0x0000000108088899 */ /* 0x000fe4000800063f */
[----:B-1----:R-:W-:Y:S01]  /*0780*/  @!UP0 ULEA UR6, UR10, UR6, 0x18 ;  /* 0x000000060a068291 */ /* 0x002fe2000f8ec03f */
[----:B------:R-:W-:Y:S01]  /*0790*/  VOTEU.ALL UP0, P0 ;  /* 0x00000000003f7886 */ /* 0x000fe20000000000 */
[----:B------:R-:W1:Y:S10]  /*07a0*/  FENCE.VIEW.ASYNC.S ;  /* 0x00000000000073c6 */ /* 0x000e740000000000 */
[----:B-1----:R1:W1:Y:S01]  /*07b0*/  @!UP0 SYNCS.EXCH.64 URZ, [UR6+0x2a090], UR8 ;  /* 0x02a09008063f85b2 */ /* 0x0022620008000100 */
[----:B------:R1:W1:Y:S01]  /*07c0*/  @!UP2 SYNCS.EXCH.64 URZ, [UR6+0x2a098], UR8 ;  /* 0x02a09808063fa5b2 */ /* 0x0002620008000100 */
[----:B------:R1:W1:Y:S01]  /*07d0*/  @!UP3 SYNCS.EXCH.64 URZ, [UR6+0x2a0a0], UR8 ;  /* 0x02a0a008063fb5b2 */ /* 0x0002620008000100 */
[----:B------:R1:W1:Y:S01]  /*07e0*/  @!UP4 SYNCS.EXCH.64 URZ, [UR6+0x2a0a8], UR8 ;  /* 0x02a0a808063fc5b2 */ /* 0x0002620008000100 */
[----:B------:R-:W-:Y:S01]  /*07f0*/  NOP ;  /* 0x0000000000007918 */ /* 0x000fe20000000000 */
[----:B------:R-:W-:Y:S05]  /*0800*/  @P2 BRA `(.L_x_5) ;  /* 0x0000000000582947 */ /* 0x000fea0003800000 */
[----:B-1----:R-:W1:Y:S01]  /*0810*/  S2UR UR8, SR_CgaCtaId ;  /* 0x00000000000879c3 */ /* 0x002e620000008800 */
        /* <DEDUP_REMOVED lines=12> */
[----:B-1----:R1:W1:Y:S01]  /*08e0*/  SYNCS.EXCH.64 URZ, [UR6+0x2a0c0], UR8 ;  /* 0x02a0c008063f75b2 */ /* 0x0022620008000100 */
        /* <DEDUP_REMOVED lines=8> */
.L_x_5:
[----:B------:R-:W-:Y:S01]  /*0970*/  ISETP.NE.AND P0, PT, RZ, UR38, PT ;  /* 0x00000026ff007c0c */ /* 0x000fe2000bf05270 */
[----:B------:R-:W-:Y:S01]  /*0980*/  NOP ;  /* 0x0000000000007918 */ /* 0x000fe20000000000 */
[----:B------:R-:W-:Y:S01]  /*0990*/  MOV R2, UR4 ;  /* 0x0000000400027c02 */ /* 0x000fe20008000f00 */
[----:B-1234-:R-:W-:Y:S03]  /*09a0*/  BAR.SYNC.DEFER_BLOCKING 0x0 ;  /* 0x0000000000007b1d */ /* 0x01efe60000010000 */
[----:B------:R-:W-:-:S07]  /*09b0*/  ISETP.EQ.AND P2, PT, R2, 0x1, P1 ;  /* 0x000000010200780c */ /* 0x000fce0000f42270 */
[----:B------:R-:W-:Y:S06]  /*09c0*/  @!P0 BRA `(.L_x_6) ;  /* 0x000000e400c48947 */ /* 0x000fec0003800000 */
[----:B------:R-:W-:-:S06]  /*09d0*/  UISETP.GT.U32.AND UP0, UPT, UR7, 0x3, UPT ;  /* 0x000000030700788c */ /* 0x000fcc000bf04070 */
[----:B------:R-:W-:-:S13]  /*09e0*/  PLOP3.LUT P0, PT, PT, PT, UP0, 0x80, 0x0 ;  /* 0x000000000000781c */ /* 0x000fda0003f0f008 */
[----:B------:R-:W-:Y:S05]  /*09f0*/  @P0 EXIT ;  /* 0x000000000000094d */ /* 0x000fea0003800000 */
.L_x_7:
[----:B------:R-:W-:-:S08]  /*0a00*/  NOP ;  /* 0x0000000000007918 */ /* 0x000fd00000000000 */
[----:B------:R-:W1:Y:S02]  /*0a10*/  USETMAXREG.TRY_ALLOC.CTAPOOL UP0, 0xf0 ;  /* 0x000000f0000079c8 */ /* 0x000e640008000600 */
[----:B-1----:R-:W-:-:S13]  /*0a20*/  PLOP3.LUT P0, PT, PT, PT, UP0, 0x80, 0x0 ;  /* 0x000000000000781c */ /* 0x002fda0003f0f008 */
[----:B------:R-:W-:Y:S05]  /*0a30*/  @!P0 BRA `(.L_x_7) ;  /* 0xfffffffc00f08947 */ /* 0x000fea000383ffff */
[----:B------:R-:W-:Y:S01]  /*0a40*/  UISETP.NE.AND UP0, UPT, UR38, 0x1, UPT ;  /* 0x000000012600788c */ /* 0x000fe2000bf05270 */
[----:B------:R-:W1:Y:S01]  /*0a50*/  S2UR UR8, SR_CTAID.X ;  /* 0x00000000000879c3 */ /* 0x000e620000002500 */
[----:B------:R-:W-:Y:S01]  /*0a60*/  UMOV UR4, URZ ;  /* 0x0000003f00047c82 */ /* 0x000fe20008000000 */
[----:B------:R-:W-:-:S03]  /*0a70*/  UMOV UR6, URZ ;  /* 0x0000003f00067c82 */ /* 0x000fc60008000000 */
[----:B------:R-:W-:-:S13]  /*0a80*/  PLOP3.LUT P0, PT, PT, PT, UP0, 0x80, 0x0 ;  /* 0x000000000000781c */ /* 0x000fda0003f0f008 */
[----:B------:R-:W-:Y:S05]  /*0a90*/  @!P0 BRA `(.L_x_8) ;  /* 0x00000000003c8947 */ /* 0x000fea0003800000 */
[----:B------:R-:W-:Y:S01]  /*0aa0*/  UISETP.NE.AND UP0, UPT, UR38, 0x2, UPT ;  /* 0x000000022600788c */ /* 0x000fe2000bf05270 */
[----:B------:R-:W-:-:S05]  /*0ab0*/  UMOV UR6, 0x1 ;  /* 0x0000000100067882 */ /* 0x000fca0000000000 */
[----:B------:R-:W-:-:S13]  /*0ac0*/  PLOP3.LUT P1, PT, PT, PT, UP0, 0x80, 0x0 ;  /* 0x000000000000781c */ /* 0x000fda0003f2f008 */
[----:B------:R-:W-:Y:S05]  /*0ad0*/  @!P1 BRA `(.L_x_8) ;  /* 0x00000000002c9947 */ /* 0x000fea0003800000 */
[----:B------:R-:W-:-:S06]  /*0ae0*/  UISETP.NE.AND UP0, UPT, UR38, 0x3, UPT ;  /* 0x000000032600788c */ /* 0x000fcc000bf05270 */
[----:B------:R-:W-:-:S13]  /*0af0*/  PLOP3.LUT P1, PT, PT, PT, UP0, 0x80, 0x0 ;  /* 0x000000000000781c */ /* 0x000fda0003f2f008 */
[----:B------:R-:W-:Y:S05]  /*0b00*/  @!P1 BRA `(.L_x_9) ;  /* 0x0000000000189947 */ /* 0x000fea0003800000 */
[----:B------:R-:W-:-:S11]  /*0b10*/  UISETP.NE.AND UP0, UPT, UR38, 0x4, UPT ;  /* 0x000000042600788c */ /* 0x000fd6000bf05270 */
[----:B------:R-:W-:Y:S01]  /*0b20*/  @!UP0 UMOV UR4, 0x1 ;  /* 0x0000000100048882 */ /* 0x000fe20000000000 */
[----:B------:R-:W-:Y:S01]  /*0b30*/  @!UP0 UMOV UR6, 0x1 ;  /* 0x0000000100068882 */ /* 0x000fe20000000000 */
[----:B------:R-:W-:Y:S01]  /*0b40*/  @UP0 UMOV UR4, URZ ;  /* 0x0000003f00040c82 */ /* 0x000fe20008000000 */
[----:B------:R-:W-:Y:S01]  /*0b50*/  @UP0 UMOV UR6, URZ ;  /* 0x0000003f00060c82 */ /* 0x000fe20008000000 */
[----:B------:R-:W-:Y:S05]  /*0b60*/  BRA `(.L_x_8) ;  /* 0x0000000000087947 */ /* 0x000fea0003800000 */
.L_x_9:
[----:B------:R-:W-:Y:S01]  /*0b70*/  UMOV UR4, 0x1 ;  /* 0x0000000100047882 */ /* 0x000fe20000000000 */
[----:B------:R-:W-:-:S05]  /*0b80*/  UMOV UR6, URZ ;  /* 0x0000003f00067c82 */ /* 0x000fca0008000000 */
.L_x_8:
[----:B------:R-:W-:Y:S05]  /*0b90*/  @!P0 BRA `(.L_x_10) ;  /* 0x0000000000408947 */ /* 0x000fea0003800000 */
[----:B------:R-:W-:-:S06]  /*0ba0*/  UISETP.NE.AND UP0, UPT, UR38, 0x2, UPT ;  /* 0x000000022600788c */ /* 0x000fcc000bf05270 */
[----:B------:R-:W-:-:S13]  /*0bb0*/  PLOP3.LUT P0, PT, PT, PT, UP0, 0x80, 0x0 ;  /* 0x000000000000781c */ /* 0x000fda0003f0f008 */
[----:B------:R-:W-:Y:S05]  /*0bc0*/  @!P0 BRA `(.L_x_11) ;  /* 0x00000000002c8947 */ /* 0x000fea0003800000 */
[----:B------:R-:W-:-:S06]  /*0bd0*/  UISETP.NE.AND UP0, UPT, UR38, 0x3, UPT ;  /* 0x000000032600788c */ /* 0x000fcc000bf05270 */
[----:B------:R-:W-:-:S13]  /*0be0*/  PLOP3.LUT P0, PT, PT, PT, UP0, 0x80, 0x0 ;  /* 0x000000000000781c */ /* 0x000fda0003f0f008 */
[----:B------:R-:W-:Y:S05]  /*0bf0*/  @!P0 BRA `(.L_x_12) ;  /* 0x0000000000188947 */ /* 0x000fea0003800000 */
[----:B------:R-:W-:Y:S01]  /*0c00*/  UISETP.NE.AND UP0, UPT, UR38, 0x4, UPT ;  /* 0x000000042600788c */ /* 0x000fe2000bf05270 */
[----:B-1----:R-:W-:-:S05]  /*0c10*/  UMOV UR37, UR8 ;  /* 0x0000000800257c82 */ /* 0x002fca0008000000 */
[----:B------:R-:W-:-:S13]  /*0c20*/  PLOP3.LUT P0, PT, PT, PT, UP0, 0x80, 0x0 ;  /* 0x000000000000781c */ /* 0x000fda0003f0f008 */
[----:B------:R-:W-:Y:S05]  /*0c30*/  @P0 BRA `(.L_x_13) ;  /* 0x00000000001c0947 */ /* 0x000fea0003800000 */
[----:B------:R-:W-:Y:S01]  /*0c40*/  ULEA UR37, UR8, 0x3, 0x1 ;  /* 0x0000000308257891 */ /* 0x000fe2000f8e083f */
[----:B------:R-:W-:Y:S11]  /*0c50*/  BRA `(.L_x_13) ;  /* 0x0000000000147947 */ /* 0x000ff60003800000 */
.L_x_12:
[----:B-1----:R-:W-:Y:S01]  /*0c60*/  ULEA UR37, UR8, 0x2, 0x1 ;  /* 0x0000000208257891 */ /* 0x002fe2000f8e083f */
[----:B------:R-:W-:Y:S11]  /*0c70*/  BRA `(.L_x_13) ;  /* 0x00000000000c7947 */ /* 0x000ff60003800000 */
.L_x_11:
[----:B-1----:R-:W-:Y:S01]  /*0c80*/  ULEA UR37, UR8, 0x1, 0x1 ;  /* 0x0000000108257891 */ /* 0x002fe2000f8e083f */
[----:B------:R-:W-:Y:S11]  /*0c90*/  BRA `(.L_x_13) ;  /* 0x0000000000047947 */ /* 0x000ff60003800000 */
.L_x_10:
[----:B-1----:R-:W-:-:S12]  /*0ca0*/  USHF.L.U32 UR37, UR8, 0x1, URZ ;  /* 0x0000000108257899 */ /* 0x002fd8000800063f */
.L_x_13:
[----:B------:R-:W1:Y:S01]  /*0cb0*/  LDC R2, c[0x0][0x28c] ;  /* 0x0000a300ff027b82 */ /* 0x000e620000000800 */
[----:B------:R-:W-:Y:S01]  /*0cc0*/  ULOP3.LUT UR9, UR5, 0x1, URZ, 0xfc, !UPT ;  /* 0x0000000105097892 */ /* 0x000fe2000f8efc3f */
[----:B------:R-:W-:Y:S01]  /*0cd0*/  SHF.R.S32.HI R3, RZ, 0x1f, R0 ;  /* 0x0000001fff037819 */ /* 0x000fe20000011400 */
[----:B------:R-:W-:Y:S02]  /*0ce0*/  ULEA UR8, UR8, 0xff, 0x7 ;  /* 0x000000ff08087891 */ /* 0x000fe4000f8e383f */
[----:B------:R-:W-:Y:S01]  /*0cf0*/  UISETP.NE.AND UP0, UPT, UR9, 0x3, UPT ;  /* 0x000000030900788c */ /* 0x000fe2000bf05270 */
[----:B------:R-:W-:Y:S01]  /*0d00*/  LEA.HI R3, R3, R0, RZ, 0x7 ;  /* 0x0000000003037211 */ /* 0x000fe200078f38ff */
[----:B------:R-:W-:-:S03]  /*0d10*/  USHF.R.U32.HI UR8, URZ, 0x7, UR8 ;  /* 0x000000073f087899 */ /* 0x000fc60008011608 */
[----:B------:R-:W-:Y:S02]  /*0d20*/  LOP3.LUT R3, R3, 0xffffff80, RZ, 0xc0, !PT ;  /* 0xffffff8003037812 */ /* 0x000fe400078ec0ff */
[----:B------:R-:W-:-:S03]  /*0d30*/  PLOP3.LUT P0, PT, PT, PT, UP0, 0x80, 0x0 ;  /* 0x000000000000781c */ /* 0x000fc60003f0f008 */
[----:B------:R-:W-:Y:S01]  /*0d40*/  IMAD.IADD R3, R0, 0x1, -R3 ;  /* 0x0000000100037824 */ /* 0x000fe200078e0a03 */
[----:B-1----:R-:W-:-:S04]  /*0d50*/  IADD3 R2, R2, 0x7f, RZ ;  /* 0x0000007f02027810 */ /* 0x002fc80007ffe0ff */
[----:B------:R-:W-:-:S04]  /*0d60*/  SHF.R.S32.HI R5, RZ, 0x1f, R2 ;  /* 0x0000001fff057819 */ /* 0x000fc80000011402 */
[----:B------:R-:W-:-:S04]  /*0d70*/  LEA.HI R5, R5, R2, RZ, 0x7 ;  /* 0x0000000205057211 */ /* 0x000fc800078f38ff */
[----:B------:R-:W-:-:S04]  /*0d80*/  SHF.R.S32.HI R5, RZ, 0x7, R5 ;  /* 0x00000007ff057819 */ /* 0x000fc80000011405 */
[----:B------:R-:W-:Y:S01]  /*0d90*/  VIMNMX R8, R5, UR8, PT ;  /* 0x0000000805087c48 */ /* 0x000fe2000bfe0100 */
[----:B------:R-:W-:Y:S06]  /*0da0*/  @!P0 BRA `(.L_x_14) ;  /* 0x0000000000048947 */ /* 0x000fec0003800000 */
[----:B------:R-:W-:Y:S01]  /*0db0*/  BPT.TRAP 0x1 ;  /* 0x000000040000795c */ /* 0x000fe20000300000 */
.L_x_14:
[----:B------:R-:W1:Y:S01]  /*0dc0*/  S2UR UR8, SR_CgaCtaId ;  /* 0x00000000000879c3 */ /* 0x000e620000008800 */
[----:B------:R-:W-:Y:S01]  /*0dd0*/  UMOV UR36, 0x400 ;  /* 0x0000040000247882 */ /* 0x000fe20000000000 */
[----:B------:R-:W-:Y:S02]  /*0de0*/  MOV R6, UR4 ;  /* 0x0000000400067c02 */ /* 0x000fe40008000f00 */
[----:B------:R-:W-:Y:S02]  /*0df0*/  SHF.R.S32.HI R0, RZ, 0x1f, R3 ;  /* 0x0000001fff007819 */ /* 0x000fe40000011403 */
[----:B------:R-:W-:Y:S02]  /*0e00*/  SHF.L.U32 R6, R6, 0x1f, RZ ;  /* 0x0000001f06067819 */ /* 0x000fe400000006ff */
[CC--:B------:R-:W-:Y:S02]  /*0e10*/  LEA.HI R2, R0.reuse, R3.reuse, RZ, 0x2 ;  /* 0x0000000300027211 */ /* 0x0c0fe400078f10ff */
[----:B------:R-:W-:-:S02]  /*0e20*/  LEA.HI R0, R0, R3, RZ, 0x5 ;  /* 0x0000000300007211 */ /* 0x000fc400078f28ff */
[--C-:B------:R-:W-:Y:S02]  /*0e30*/  SHF.R.S32.HI R4, RZ, 0x2, R2.reuse ;  /* 0x00000002ff047819 */ /* 0x100fe40000011402 */
[----:B------:R-:W-:Y:S02]  /*0e40*/  SHF.R.S32.HI R5, RZ, 0x1f, R2 ;  /* 0x0000001fff057819 */ /* 0x000fe40000011402 */
[----:B------:R-:W-:Y:S02]  /*0e50*/  LOP3.LUT R2, R2, 0x7ffffffc, RZ, 0xc0, !PT ;  /* 0x7ffffffc02027812 */ /* 0x000fe400078ec0ff */
[----:B------:R-:W-:Y:S02]  /*0e60*/  LEA.HI R5, R5, R4, RZ, 0x3 ;  /* 0x0000000405057211 */ /* 0x000fe400078f18ff */
[----:B------:R-:W-:Y:S01]  /*0e70*/  SHF.R.S32.HI R0, RZ, 0x5, R0 ;  /* 0x00000005ff007819 */ /* 0x000fe20000011400 */
[----:B------:R-:W-:Y:S01]  /*0e80*/  IMAD.IADD R2, R3, 0x1, -R2 ;  /* 0x0000000103027824 */ /* 0x000fe200078e0a02 */
[----:B------:R-:W-:Y:S01]  /*0e90*/  LOP3.LUT R5, R5, 0xfffffff8, RZ, 0xc0, !PT ;  /* 0xfffffff805057812 */ /* 0x000fe200078ec0ff */
[----:B-1----:R-:W-:-:S03]  /*0ea0*/  ULEA UR36, UR8, UR36, 0x18 ;  /* 0x0000002408247291 */ /* 0x002fc6000f8ec03f */
[----:B------:R-:W-:Y:S01]  /*0eb0*/  IADD3 R5, R4, -R5, RZ ;  /* 0x8000000504057210 */ /* 0x000fe20007ffe0ff */
[----:B------:R-:W-:-:S03]  /*0ec0*/  ULEA UR8, UR6, UR36, 0x3 ;  /* 0x0000002406087291 */ /* 0x000fc6000f8e183f */
[----:B------:R-:W-:Y:S02]  /*0ed0*/  LEA R0, R0, R5, 0x4 ;  /* 0x0000000500007211 */ /* 0x000fe400078e20ff */
[----:B------:R-:W-:-:S04]  /*0ee0*/  MOV R5, UR37 ;  /* 0x0000002500057c02 */ /* 0x000fc80008000f00 */
[----:B------:R-:W1:Y:S02]  /*0ef0*/  SYNCS.PHASECHK.TRANS64.TRYWAIT P1, [UR8+0x2a050], R6 ;  /* 0x02a05006ff0075a7 */ /* 0x000e640008020148 */
[----:B-1----:R-:W-:Y:S05]  /*0f00*/  @!P1 BRA `(.L_x_15) ;  /* 0x00000100001c9947 */ /* 0x002fea0003800000 */
.L_x_111:
[----:B------:R-:W-:Y:S01]  /*0f10*/  IMAD.SHL.U32 R7, R2, 0x2, RZ ;  /* 0x0000000202077824 */ /* 0x000fe200078e00ff */
[----:B------:R-:W-:Y:S01]  /*0f20*/  LEA R0, R5, R0, 0x6 ;  /* 0x0000000005007211 */ /* 0x000fe200078e30ff */
[----:B------:R-:W-:Y:S06]  /*0f30*/  @!P0 BRA `(.L_x_16) ;  /* 0x0000000000048947 */ /* 0x000fec0003800000 */
[----:B------:R-:W-:Y:S01]  /*0f40*/  BPT.TRAP 0x1 ;  /* 0x000000040000795c */ /* 0x000fe20000300000 */
.L_x_16:
[----:B------:R-:W-:Y:S01]  /*0f50*/  SHF.L.U32 R9, RZ, 0x1f, RZ ;  /* 0x0000001fff097819 */ /* 0x000fe200000006ff */
[----:B------:R-:W-:Y:S01]  /*0f60*/  UIADD3 UR41, UR36, 0x2a090, URZ ;  /* 0x0002a09024297890 */ /* 0x000fe2000fffe03f */
[----:B------:R-:W-:Y:S02]  /*0f70*/  ISETP.NE.AND P2, PT, RZ, UR7, PT ;  /* 0x00000007ff007c0c */ /* 0x000fe4000bf45270 */
[----:B------:R-:W2:Y:S02]  /*0f80*/  SYNCS.PHASECHK.TRANS64.TRYWAIT P1, [UR36+0x2a000], R9 ;  /* 0x02a00009ff0075a7 */ /* 0x000ea40008020164 */
[----:B--2---:R-:W-:Y:S09]  /*0f90*/  @!P1 BRA `(.L_x_17) ;  /* 0x0000010000109947 */ /* 0x004ff20003800000 */
.L_x_112:
[----:B------:R-:W-:Y:S01]  /*0fa0*/  ULEA UR39, UR38, UR41, 0x3 ;  /* 0x0000002926277291 */ /* 0x000fe2000f8e183f */
[----:B--2---:R-:W-:-:S04]  /*0fb0*/  SEL R2, RZ, 0x1, P2 ;  /* 0x00000001ff027807 */ /* 0x004fc80001000000 */
[----:B------:R-:W-:-:S04]  /*0fc0*/  SHF.L.U32 R2, R2, 0x1f, RZ ;  /* 0x0000001f02027819 */ /* 0x000fc800000006ff */
[----:B------:R-:W2:Y:S02]  /*0fd0*/  SYNCS.PHASECHK.TRANS64.TRYWAIT P1, [UR39+-0x8], R2 ;  /* 0xfffff802ff0075a7 */ /* 0x000ea40008020167 */
[----:B--2---:R-:W-:Y:S05]  /*0fe0*/  @!P1 BRA `(.L_x_18) ;  /* 0x0000010000149947 */ /* 0x004fea0003800000 */
.L_x_113:
[----:B------:R-:W-:Y:S01]  /*0ff0*/  USHF.R.U32.HI UR4, URZ, 0x4, UR36 ;  /* 0x000000043f047899 */ /* 0x000fe20008011624 */
[----:B------:R-:W-:Y:S01]  /*1000*/  WARPGROUP.ARRIVE ;  /* 0x00000000000079c5 */ /* 0x000fe20000000000 */
[----:B------:R-:W-:Y:S01]  /*1010*/  UIADD3 UR8, UR36, 0x7000, URZ ;  /* 0x0000700024087890 */ /* 0x000fe2000fffe03f */
[C---:B-1----:R-:W-:Y:S01]  /*1020*/  IADD3 R3, R7.reuse, 0x8, RZ ;  /* 0x0000000807037810 */ /* 0x042fe20007ffe0ff */
[----:B------:R-:W-:Y:S01]  /*1030*/  ULOP3.LUT UR4, UR4, 0x3fff, URZ, 0xc0, !UPT ;  /* 0x00003fff04047892 */ /* 0x000fe2000f8ec03f */
[C---:B------:R-:W-:Y:S01]  /*1040*/  ISETP.GE.AND P1, PT, R0.reuse, R7, PT ;  /* 0x000000070000720c */ /* 0x040fe20003f26270 */
[----:B------:R-:W-:Y:S01]  /*1050*/  USHF.R.U32.HI UR8, URZ, 0x4, UR8 ;  /* 0x000000043f087899 */ /* 0x000fe20008011608 */
[C---:B------:R-:W-:Y:S01]  /*1060*/  ISETP.GE.AND P2, PT, R0.reuse, R3, PT ;  /* 0x000000030000720c */ /* 0x040fe20003f46270 */
[----:B------:R-:W-:Y:S01]  /*1070*/  ULOP3.LUT UR4, UR4, 0x10000, URZ, 0xfc, !UPT ;  /* 0x0001000004047892 */ /* 0x000fe2000f8efc3f */
[C---:B------:R-:W-:Y:S01]  /*1080*/  IADD3 R3, R7.reuse, 0x11, RZ ;  /* 0x0000001107037810 */ /* 0x040fe20007ffe0ff */
[----:B------:R-:W-:Y:S01]  /*1090*/  ULOP3.LUT UR40, UR8, 0x3fff, URZ, 0xc0, !UPT ;  /* 0x00003fff08287892 */ /* 0x000fe2000f8ec03f */
[C---:B------:R-:W-:Y:S01]  /*10a0*/  VIADD R5, R7.reuse, 0x9 ;  /* 0x0000000907057836 */ /* 0x040fe20000000000 */
[----:B------:R-:W-:Y:S01]  /*10b0*/  UIMAD UR6, UR6, 0x380, UR4 ;  /* 0x00000380060678a4 */ /* 0x000fe2000f8e0204 */
[C---:B------:R-:W-:Y:S01]  /*10c0*/  ISETP.GE.AND P5, PT, R0.reuse, R3, PT ;  /* 0x000000030000720c */ /* 0x040fe20003fa6270 */
[----:B------:R-:W-:Y:S01]  /*10d0*/  ULOP3.LUT UR42, UR40, 0x10000, URZ, 0xfc, !UPT ;  /* 0x00010000282a7892 */ /* 0x000fe2000f8efc3f */
[C---:B------:R-:W-:Y:S01]  /*10e0*/  VIADD R3, R7.reuse, 0x18 ;  /* 0x0000001807037836 */ /* 0x040fe20000000000 */
[----:B------:R-:W-:Y:S01]  /*10f0*/  UMOV UR21, 0xc0000010 ;  /* 0xc000001000157882 */ /* 0x000fe20000000000 */
[----:B------:R-:W-:Y:S01]  /*1100*/  UMOV UR23, 0xc0000010 ;  /* 0xc000001000177882 */ /* 0x000fe20000000000 */
[----:B------:R-:W-:Y:S01]  /*1110*/  UIADD3 UR24, UR6, 0x80, URZ ;  /* 0x0000008006187890 */ /* 0x000fe2000fffe03f */
[C---:B------:R-:W-:Y:S01]  /*1120*/  ISETP.GT.AND P6, PT, R0.reuse, R7, PT ;  /* 0x000000070000720c */ /* 0x040fe20003fc4270 */
[----:B------:R-:W-:Y:S01]  /*1130*/  UMOV UR20, UR6 ;  /* 0x0000000600147c82 */ /* 0x000fe20008000000 */
[----:B------:R-:W-:Y:S01]  /*1140*/  UMOV UR22, UR42 ;  /* 0x0000002a00167c82 */ /* 0x000fe20008000000 */
[----:B------:R-:W-:Y:S01]  /*1150*/  UIADD3 UR26, UR42, 0x100, URZ ;  /* 0x000001002a1a7890 */ /* 0x000fe2000fffe03f */
[----:B------:R-:W-:Y:S01]  /*1160*/  HGMMA.64x128x16.F32.BF16 R24, gdesc[UR20], RZ, !UPT, gsb0 ;  /* 0x01e00000141879f0 */ /* 0x000fe2000c0018ff */
[----:B------:R-:W-:Y:S01]  /*1170*/  UMOV UR25, 0xc0000010 ;  /* 0xc000001000197882 */ /* 0x000fe20000000000 */
[----:B------:R-:W-:Y:S01]  /*1180*/  UMOV UR27, 0xc0000010 ;  /* 0xc0000010001b7882 */ /* 0x000fe20000000000 */
[----:B------:R-:W-:Y:S01]  /*1190*/  UIADD3 UR28, UR6, 0x100, URZ ;  /* 0x00000100061c7890 */ /* 0x000fe2000fffe03f */
[C---:B------:R-:W-:Y:S01]  /*11a0*/  ISETP.GE.AND P3, PT, R0.reuse, R5, PT ;  /* 0x000000050000720c */ /* 0x040fe20003f66270 */
[----:B------:R-:W-:Y:S01]  /*11b0*/  UIADD3 UR30, UR42, 0x200, URZ ;  /* 0x000002002a1e7890 */ /* 0x000fe2000fffe03f */
[C---:B------:R-:W-:Y:S01]  /*11c0*/  IADD3 R11, R7.reuse, 0x10, RZ ;  /* 0x00000010070b7810 */ /* 0x040fe20007ffe0ff */
[----:B------:R-:W-:Y:S01]  /*11d0*/  UMOV UR29, 0xc0000010 ;  /* 0xc0000010001d7882 */ /* 0x000fe20000000000 */
[----:B------:R-:W-:Y:S01]  /*11e0*/  UMOV UR31, 0xc0000010 ;  /* 0xc0000010001f7882 */ /* 0x000fe20000000000 */
[----:B------:R-:W-:Y:S01]  /*11f0*/  UIADD3 UR32, UR6, 0x180, URZ ;  /* 0x0000018006207890 */ /* 0x000fe2000fffe03f */
[----:B------:R-:W-:Y:S01]  /*1200*/  IADD3 R5, R7, 0x20, RZ ;  /* 0x0000002007057810 */ /* 0x000fe20007ffe0ff */
[----:B------:R-:W-:Y:S01]  /*1210*/  UIADD3 UR34, UR42, 0x300, URZ ;  /* 0x000003002a227890 */ /* 0x000fe2000fffe03f */
[C---:B------:R-:W-:Y:S01]  /*1220*/  VIADD R2, R0.reuse, 0x8 ;  /* 0x0000000800027836 */ /* 0x040fe20000000000 */
[----:B------:R-:W-:Y:S01]  /*1230*/  UMOV UR33, 0xc0000010 ;  /* 0xc000001000217882 */ /* 0x000fe20000000000 */
[----:B------:R-:W-:Y:S01]  /*1240*/  UMOV UR35, 0xc0000010 ;  /* 0xc000001000237882 */ /* 0x000fe20000000000 */
[----:B------:R-:W-:Y:S01]  /*1250*/  UIADD3 UR8, UR6, 0x200, URZ ;  /* 0x0000020006087890 */ /* 0x000fe2000fffe03f */
[----:B------:R-:W-:Y:S01]  /*1260*/  ISETP.GE.AND P4, PT, R0, R11, PT ;  /* 0x0000000b0000720c */ /* 0x000fe20003f86270 */
[----:B------:R-:W-:Y:S01]  /*1270*/  UIADD3 UR10, UR42, 0x400, URZ ;  /* 0x000004002a0a7890 */ /* 0x000fe2000fffe03f */
[----:B------:R-:W-:Y:S01]  /*1280*/  UMOV UR9, 0xc0000010 ;  /* 0xc000001000097882 */ /* 0x000fe20000000000 */
[----:B------:R-:W-:Y:S01]  /*1290*/  UMOV UR11, 0xc0000010 ;  /* 0xc0000010000b7882 */ /* 0x000fe20000000000 */
[----:B------:R-:W-:-:S02]  /*12a0*/  UIADD3 UR12, UR6, 0x280, URZ ;  /* 0x00000280060c7890 */ /* 0x000fc4000fffe03f */
[----:B------:R-:W-:Y:S01]  /*12b0*/  UIADD3 UR14, UR42, 0x500, URZ ;  /* 0x000005002a0e7890 */ /* 0x000fe2000fffe03f */
[----:B------:R-:W-:Y:S01]  /*12c0*/  UMOV UR13, 0xc0000010 ;  /* 0xc0000010000d7882 */ /* 0x000fe20000000000 */
[----:B------:R-:W-:Y:S01]  /*12d0*/  UMOV UR15, 0xc0000010 ;  /* 0xc0000010000f7882 */ /* 0x000fe20000000000 */
[----:B------:R-:W-:Y:S02]  /*12e0*/  UIADD3 UR16, UR6, 0x300, URZ ;  /* 0x0000030006107890 */ /* 0x000fe4000fffe03f */
[----:B------:R-:W-:Y:S01]  /*12f0*/  UIADD3 UR18, UR42, 0x600, URZ ;  /* 0x000006002a127890 */ /* 0x000fe2000fffe03f */
[----:B------:R-:W-:Y:S01]  /*1300*/  UMOV UR17, 0xc0000010 ;  /* 0xc000001000117882 */ /* 0x000fe20000000000 */
[----:B------:R-:W-:Y:S01]  /*1310*/  UMOV UR19, 0xc0000010 ;  /* 0xc000001000137882 */ /* 0x000fe20000000000 */
[----:B------:R-:W-:Y:S01]  /*1320*/  ULDC UR4, c[0x0][0x604] ;  /* 0x0001810000047ab9 */ /* 0x000fe20000000800 */
[----:B------:R-:W-:Y:S01]  /*1330*/  ULDC UR6, c[0x0][0x604] ;  /* 0x0001810000067ab9 */ /* 0x000fe20000000800 */
[----:B------:R-:W-:-:S04]  /*1340*/  USHF.L.U32 UR7, UR7, 0x3, URZ ;  /* 0x0000000307077899 */ /* 0x000fc8000800063f */
[----:B------:R-:W-:Y:S01]  /*1350*/  ULOP3.LUT UR7, UR7, 0x8, URZ, 0xc, !UPT ;  /* 0x0000000807077892 */ /* 0x000fe2000f8e0c3f */
[----:B------:R-:W-:Y:S02]  /*1360*/  WARPGROUP.DEPBAR.LE gsb0, 0x0 ;  /* 0x00008000000079c5 */ /* 0x000fe40000010000 */
[----:B------:R-:W-:-:S06]  /*1370*/  WARPGROUP.ARRIVE ;  /* 0x00000000000079c5 */ /* 0x000fcc0000000000 */
[----:B------:R-:W-:Y:S03]  /*1380*/  HGMMA.64x128x16.F32.BF16 R24, gdesc[UR24], R24, gsb0 ;  /* 0x01e00000181879f0 */ /* 0x000fe60008001818 */
[----:B------:R-:W-:Y:S02]  /*1390*/  WARPGROUP.DEPBAR.LE gsb0, 0x0 ;  /* 0x00008000000079c5 */ /* 0x000fe40000010000 */
[----:B------:R-:W-:-:S07]  /*13a0*/  WARPGROUP.ARRIVE ;  /* 0x00000000000079c5 */ /* 0x000fce0000000000 */
        /* <DEDUP_REMOVED lines=14> */
[----:B------:R-:W-:Y:S02]  /*1490*/  FSEL R24, R24, -INF , P1 ;  /* 0xff80000018187808 */ /* 0x000fe40000800000 */
[----:B------:R-:W-:Y:S02]  /*14a0*/  FSEL R30, R30, -INF , P1 ;  /* 0xff8000001e1e7808 */ /* 0x000fe40000800000 */
[----:B------:R-:W-:Y:S02]  /*14b0*/  ISETP.GE.AND P1, PT, R0, R3, PT ;  /* 0x000000030000720c */ /* 0x000fe40003f26270 */
[----:B------:R-:W-:-:S02]  /*14c0*/  IADD3 R3, R7, 0x19, RZ ;  /* 0x0000001907037810 */ /* 0x000fc40007ffe0ff */
[----:B------:R-:W-:Y:S02]  /*14d0*/  FSEL R25, R25, -INF , P6 ;  /* 0xff80000019197808 */ /* 0x000fe40003000000 */
[----:B------:R-:W-:Y:S02]  /*14e0*/  FSEL R31, R31, -INF , P6 ;  /* 0xff8000001f1f7808 */ /* 0x000fe40003000000 */
[----:B------:R-:W-:Y:S01]  /*14f0*/  ISETP.GE.AND P6, PT, R0, R3, PT ;  /* 0x000000030000720c */ /* 0x000fe20003fc6270 */
[----:B------:R-:W-:Y:S01]  /*1500*/  VIADD R3, R7, 0x21 ;  /* 0x0000002107037836 */ /* 0x000fe20000000000 */
[----:B------:R-:W-:Y:S02]  /*1510*/  FSEL R28, R28, -INF , P2 ;  /* 0xff8000001c1c7808 */ /* 0x000fe40001000000 */
[----:B------:R-:W-:Y:S02]  /*1520*/  FSEL R34, R34, -INF , P2 ;  /* 0xff80000022227808 */ /* 0x000fe40001000000 */
[----:B------:R-:W-:-:S02]  /*1530*/  ISETP.GE.AND P2, PT, R0, R5, PT ;  /* 0x000000050000720c */ /* 0x000fc40003f46270 */
[----:B------:R-:W-:Y:S02]  /*1540*/  IADD3 R5, R7, 0x28, RZ ;  /* 0x0000002807057810 */ /* 0x000fe40007ffe0ff */
[----:B------:R-:W-:Y:S02]  /*1550*/  FSEL R36, R36, -INF , P1 ;  /* 0xff80000024247808 */ /* 0x000fe40000800000 */
[----:B------:R-:W-:Y:S02]  /*1560*/  FSEL R42, R42, -INF , P1 ;  /* 0xff8000002a2a7808 */ /* 0x000fe40000800000 */
[----:B------:R-:W-:Y:S02]  /*1570*/  FSEL R37, R37, -INF , P6 ;  /* 0xff80000025257808 */ /* 0x000fe40003000000 */
[----:B------:R-:W-:Y:S02]  /*1580*/  FSEL R43, R43, -INF , P6 ;  /* 0xff8000002b2b7808 */ /* 0x000fe40003000000 */
[----:B------:R-:W-:-:S02]  /*1590*/  ISETP.GE.AND P1, PT, R2, R7, PT ;  /* 0x000000070200720c */ /* 0x000fc40003f26270 */
[----:B------:R-:W-:Y:S02]  /*15a0*/  ISETP.GT.AND P6, PT, R2, R7, PT ;  /* 0x000000070200720c */ /* 0x000fe40003fc4270 */
[----:B------:R-:W-:Y:S02]  /*15b0*/  FSEL R32, R32, -INF , P4 ;  /* 0xff80000020207808 */ /* 0x000fe40002000000 */
[----:B------:R-:W-:Y:S02]  /*15c0*/  FSEL R38, R38, -INF , P4 ;  /* 0xff80000026267808 */ /* 0x000fe40002000000 */
[----:B------:R-:W-:Y:S02]  /*15d0*/  ISETP.GE.AND P4, PT, R0, R5, PT ;  /* 0x000000050000720c */ /* 0x000fe40003f86270 */
[----:B------:R-:W-:Y:S02]  /*15e0*/  IADD3 R5, R7, 0x31, RZ ;  /* 0x0000003107057810 */ /* 0x000fe40007ffe0ff */
[----:B------:R-:W-:-:S02]  /*15f0*/  FSEL R26, R26, -INF , P1 ;  /* 0xff8000001a1a7808 */ /* 0x000fc40000800000 */
[----:B------:R-:W-:Y:S02]  /*1600*/  FSEL R27, R27, -INF , P6 ;  /* 0xff8000001b1b7808 */ /* 0x000fe40003000000 */
[----:B------:R-:W-:Y:S02]  /*1610*/  ISETP.GE.AND P1, PT, R0, R5, PT ;  /* 0x000000050000720c */ /* 0x000fe40003f26270 */
[----:B------:R-:W-:Y:S02]  /*1620*/  FMNMX R5, R26, R27, !PT ;  /* 0x0000001b1a057209 */ /* 0x000fe40007800000 */
[----:B------:R-:W-:Y:S02]  /*1630*/  FSEL R29, R29, -INF , P3 ;  /* 0xff8000001d1d7808 */ /* 0x000fe40001800000 */
[----:B------:R-:W-:Y:S02]  /*1640*/  FMNMX R4, R30, R5, !PT ;  /* 0x000000051e047209 */ /* 0x000fe40007800000 */
[----:B------:R-:W-:-:S02]  /*1650*/  FSEL R35, R35, -INF , P3 ;  /* 0xff80000023237808 */ /* 0x000fc40001800000 */
[----:B------:R-:W-:Y:S02]  /*1660*/  FMNMX R5, R31, R4, !PT ;  /* 0x000000041f057209 */ /* 0x000fe40007800000 */
[----:B------:R-:W-:Y:S02]  /*1670*/  ISETP.GE.AND P3, PT, R0, R3, PT ;  /* 0x000000030000720c */ /* 0x000fe40003f66270 */
[----:B------:R-:W-:Y:S02]  /*1680*/  FMNMX R4, R34, R5, !PT ;  /* 0x0000000522047209 */ /* 0x000fe40007800000 */
[----:B------:R-:W-:Y:S02]  /*1690*/  IADD3 R3, R7, 0x29, RZ ;  /* 0x0000002907037810 */ /* 0x000fe40007ffe0ff */
[----:B------:R-:W-:Y:S02]  /*16a0*/  FSEL R33, R33, -INF , P5 ;  /* 0xff80000021217808 */ /* 0x000fe40002800000 */
[----:B------:R-:W-:-:S02]  /*16b0*/  FSEL R39, R39, -INF , P5 ;  /* 0xff80000027277808 */ /* 0x000fc40002800000 */
[----:B------:R-:W-:Y:S02]  /*16c0*/  FMNMX R5, R35, R4, !PT ;  /* 0x0000000423057209 */ /* 0x000fe40007800000 */
[----:B------:R-:W-:Y:S02]  /*16d0*/  ISETP.GE.AND P5, PT, R0, R3, PT ;  /* 0x000000030000720c */ /* 0x000fe40003fa6270 */
[C---:B------:R-:W-:Y:S02]  /*16e0*/  IADD3 R3, R7.reuse, 0x30, RZ ;  /* 0x0000003007037810 */ /* 0x040fe40007ffe0ff */
[----:B------:R-:W-:Y:S02]  /*16f0*/  FMNMX R4, R38, R5, !PT ;  /* 0x0000000526047209 */ /* 0x000fe40007800000 */
[----:B------:R-:W-:Y:S01]  /*1700*/  ISETP.GE.AND P6, PT, R0, R3, PT ;  /* 0x000000030000720c */ /* 0x000fe20003fc6270 */
[----:B------:R-:W-:Y:S01]  /*1710*/  VIADD R3, R7, 0x38 ;  /* 0x0000003807037836 */ /* 0x000fe20000000000 */
[----:B------:R-:W-:-:S02]  /*1720*/  FMNMX R5, R39, R4, !PT ;  /* 0x0000000427057209 */ /* 0x000fc40007800000 */
[----:B------:R-:W-:Y:S02]  /*1730*/  FSEL R40, R40, -INF , P2 ;  /* 0xff80000028287808 */ /* 0x000fe40001000000 */
[----:B------:R-:W-:Y:S02]  /*1740*/  FSEL R46, R46, -INF , P2 ;  /* 0xff8000002e2e7808 */ /* 0x000fe40001000000 */
[----:B------:R-:W-:Y:S02]  /*1750*/  ISETP.GE.AND P2, PT, R0, R3, PT ;  /* 0x000000030000720c */ /* 0x000fe40003f46270 */
[----:B------:R-:W-:Y:S02]  /*1760*/  FMNMX R4, R42, R5, !PT ;  /* 0x000000052a047209 */ /* 0x000fe40007800000 */
[----:B------:R-:W-:Y:S02]  /*1770*/  IADD3 R3, R7, 0x39, RZ ;  /* 0x0000003907037810 */ /* 0x000fe40007ffe0ff */
[----:B------:R-:W-:-:S02]  /*1780*/  FSEL R41, R41, -INF , P3 ;  /* 0xff80000029297808 */ /* 0x000fc40001800000 */
[----:B------:R-:W-:Y:S02]  /*1790*/  FSEL R47, R47, -INF , P3 ;  /* 0xff8000002f2f7808 */ /* 0x000fe40001800000 */
[----:B------:R-:W-:Y:S02]  /*17a0*/  FMNMX R5, R43, R4, !PT ;  /* 0x000000042b057209 */ /* 0x000fe40007800000 */
[----:B------:R-:W-:Y:S02]  /*17b0*/  ISETP.GE.AND P3, PT, R0, R3, PT ;  /* 0x000000030000720c */ /* 0x000fe40003f66270 */
[----:B------:R-:W-:Y:S02]  /*17c0*/  IADD3 R3, R7, 0x40, RZ ;  /* 0x0000004007037810 */ /* 0x000fe40007ffe0ff */
[----:B------:R-:W-:Y:S02]  /*17d0*/  FMNMX R4, R46, R5, !PT ;  /* 0x000000052e047209 */ /* 0x000fe40007800000 */
[----:B------:R-:W-:-:S02]  /*17e0*/  FSEL R44, R44, -INF , P4 ;  /* 0xff8000002c2c7808 */ /* 0x000fc40002000000 */
[----:B------:R-:W-:Y:S02]  /*17f0*/  FSEL R50, R50, -INF , P4 ;  /* 0xff80000032327808 */ /* 0x000fe40002000000 */
[C---:B------:R-:W-:Y:S01]  /*1800*/  ISETP.GE.AND P4, PT, R0.reuse, R3, PT ;  /* 0x000000030000720c */ /* 0x040fe20003f86270 */
[----:B------:R-:W-:Y:S01]  /*1810*/  VIADD R3, R7, 0x41 ;  /* 0x0000004107037836 */ /* 0x000fe20000000000 */
[----:B------:R-:W-:Y:S02]  /*1820*/  FMNMX R5, R47, R4, !PT ;  /* 0x000000042f057209 */ /* 0x000fe40007800000 */
[----:B------:R-:W-:Y:S02]  /*1830*/  FSEL R45, R45, -INF , P5 ;  /* 0xff8000002d2d7808 */ /* 0x000fe40002800000 */
[----:B------:R-:W-:Y:S02]  /*1840*/  FSEL R51, R51, -INF , P5 ;  /* 0xff80000033337808 */ /* 0x000fe40002800000 */
[----:B------:R-:W-:-:S02]  /*1850*/  ISETP.GE.AND P5, PT, R0, R3, PT ;  /* 0x000000030000720c */ /* 0x000fc40003fa6270 */
[----:B------:R-:W-:Y:S02]  /*1860*/  FMNMX R4, R50, R5, !PT ;  /* 0x0000000532047209 */ /* 0x000fe40007800000 */
[----:B------:R-:W-:Y:S02]  /*1870*/  IADD3 R3, R7, 0x48, RZ ;  /* 0x0000004807037810 */ /* 0x000fe40007ffe0ff */
[----:B------:R-:W-:Y:S02]  /*1880*/  FMNMX R5, R24, R25, !PT ;  /* 0x0000001918057209 */ /* 0x000fe40007800000 */
[----:B------:R-:W-:Y:S02]  /*1890*/  FSEL R48, R48, -INF , P6 ;  /* 0xff80000030307808 */ /* 0x000fe40003000000 */
[----:B------:R-:W-:Y:S02]  /*18a0*/  FSEL R54, R54, -INF , P6 ;  /* 0xff80000036367808 */ /* 0x000fe40003000000 */
[----:B------:R-:W-:-:S02]  /*18b0*/  FMNMX R11, R51, R4, !PT ;  /* 0x00000004330b7209 */ /* 0x000fc40007800000 */
[----:B------:R-:W-:Y:S02]  /*18c0*/  ISETP.GE.AND P6, PT, R0, R3, PT ;  /* 0x000000030000720c */ /* 0x000fe40003fc6270 */
[----:B------:R-:W-:Y:S02]  /*18d0*/  FMNMX R4, R28, R5, !PT ;  /* 0x000000051c047209 */ /* 0x000fe40007800000 */
[----:B------:R-:W-:Y:S02]  /*18e0*/  IADD3 R3, R7, 0x49, RZ ;  /* 0x0000004907037810 */ /* 0x000fe40007ffe0ff */
[----:B------:R-:W-:Y:S02]  /*18f0*/  FSEL R49, R49, -INF , P1 ;  /* 0xff80000031317808 */ /* 0x000fe40000800000 */
[----:B------:R-:W-:Y:S02]  /*1900*/  FSEL R55, R55, -INF , P1 ;  /* 0xff80000037377808 */ /* 0x000fe40000800000 */
[----:B------:R-:W-:-:S02]  /*1910*/  FMNMX R5, R29, R4, !PT ;  /* 0x000000041d057209 */ /* 0x000fc40007800000 */
[----:B------:R-:W-:Y:S01]  /*1920*/  ISETP.GE.AND P1, PT, R0, R3, PT ;  /* 0x000000030000720c */ /* 0x000fe20003f26270 */
[----:B------:R-:W-:Y:S01]  /*1930*/  VIADD R3, R7, 0x50 ;  /* 0x0000005007037836 */ /* 0x000fe20000000000 */
[----:B------:R-:W-:Y:S02]  /*1940*/  FMNMX R4, R32, R5, !PT ;  /* 0x0000000520047209 */ /* 0x000fe40007800000 */
[----:B------:R-:W-:Y:S02]  /*1950*/  FSEL R52, R52, -INF , P2 ;  /* 0xff80000034347808 */ /* 0x000fe40001000000 */
[----:B------:R-:W-:Y:S02]  /*1960*/  FSEL R58, R58, -INF , P2 ;  /* 0xff8000003a3a7808 */ /* 0x000fe40001000000 */
[----:B------:R-:W-:Y:S02]  /*1970*/  FMNMX R6, R54, R11, !PT ;  /* 0x0000000b36067209 */ /* 0x000fe40007800000 */
[----:B------:R-:W-:-:S02]  /*1980*/  ISETP.GE.AND P2, PT, R0, R3, PT ;  /* 0x000000030000720c */ /* 0x000fc40003f46270 */
[----:B------:R-:W-:Y:S02]  /*1990*/  IADD3 R3, R7, 0x51, RZ ;  /* 0x0000005107037810 */ /* 0x000fe40007ffe0ff */
[----:B------:R-:W-:Y:S02]  /*19a0*/  FMNMX R5, R33, R4, !PT ;  /* 0x0000000421057209 */ /* 0x000fe40007800000 */
        /* <DEDUP_REMOVED lines=10> */
[----:B------:R-:W-:Y:S01]  /*1a50*/  ISETP.GE.AND P4, PT, R0, R3, PT ;  /* 0x000000030000720c */ /* 0x000fe20003f86270 */
[----:B------:R-:W-:Y:S01]  /*1a60*/  VIADD R3, R7, 0x59 ;  /* 0x0000005907037836 */ /* 0x000fe20000000000 */
[----:B------:R-:W-:Y:S02]  /*1a70*/  FMNMX R11, R59, R6, !PT ;  /* 0x000000063b0b7209 */ /* 0x000fe40007800000 */
[----:B------:R-:W-:Y:S02]  /*1a80*/  FMNMX R4, R40, R5, !PT ;  /* 0x0000000528047209 */ /* 0x000fe40007800000 */
[----:B------:R-:W-:Y:S02]  /*1a90*/  FSEL R57, R57, -INF , P5 ;  /* 0xff80000039397808 */ /* 0x000fe40002800000 */
[----:B------:R-:W-:Y:S02]  /*1aa0*/  FSEL R63, R63, -INF , P5 ;  /* 0xff8000003f3f7808 */ /* 0x000fe40002800000 */
[----:B------:R-:W-:-:S02]  /*1ab0*/  FMNMX R6, R62, R11, !PT ;  /* 0x0000000b3e067209 */ /* 0x000fc40007800000 */
[----:B------:R-:W-:Y:S02]  /*1ac0*/  ISETP.GE.AND P5, PT, R0, R3, PT ;  /* 0x000000030000720c */ /* 0x000fe40003fa6270 */
[----:B------:R-:W-:Y:S02]  /*1ad0*/  IADD3 R3, R7, 0x60, RZ ;  /* 0x0000006007037810 */ /* 0x000fe40007ffe0ff */
[----:B------:R-:W-:Y:S02]  /*1ae0*/  FMNMX R5, R41, R4, !PT ;  /* 0x0000000429057209 */ /* 0x000fe40007800000 */
[----:B------:R-:W-:Y:S02]  /*1af0*/  FSEL R66, R66, -INF , P6 ;  /* 0xff80000042427808 */ /* 0x000fe40003000000 */
[----:B------:R-:W-:Y:S02]  /*1b00*/  FMNMX R11, R63, R6, !PT ;  /* 0x000000063f0b7209 */ /* 0x000fe40007800000 */
[----:B------:R-:W-:-:S02]  /*1b10*/  FSEL R60, R60, -INF , P6 ;  /* 0xff8000003c3c7808 */ /* 0x000fc40003000000 */
[----:B------:R-:W-:Y:S02]  /*1b20*/  ISETP.GE.AND P6, PT, R0, R3, PT ;  /* 0x000000030000720c */ /* 0x000fe40003fc6270 */
[----:B------:R-:W-:Y:S02]  /*1b30*/  FMNMX R4, R44, R5, !PT ;  /* 0x000000052c047209 */ /* 0x000fe40007800000 */
[----:B------:R-:W-:Y:S02]  /*1b40*/  IADD3 R3, R7, 0x61, RZ ;  /* 0x0000006107037810 */ /* 0x000fe40007ffe0ff */
[----:B------:R-:W-:Y:S02]  /*1b50*/  FSEL R67, R67, -INF , P1 ;  /* 0xff80000043437808 */ /* 0x000fe40000800000 */
[----:B------:R-:W-:Y:S02]  /*1b60*/  FMNMX R6, R66, R11, !PT ;  /* 0x0000000b42067209 */ /* 0x000fe40007800000 */
[----:B------:R-:W-:-:S02]  /*1b70*/  FSEL R61, R61, -INF , P1 ;  /* 0xff8000003d3d7808 */ /* 0x000fc40000800000 */
[----:B------:R-:W-:Y:S02]  /*1b80*/  FMNMX R5, R45, R4, !PT ;  /* 0x000000042d057209 */ /* 0x000fe40007800000 */
[----:B------:R-:W-:Y:S01]  /*1b90*/  ISETP.GE.AND P1, PT, R0, R3, PT ;  /* 0x000000030000720c */ /* 0x000fe20003f26270 */
[----:B------:R-:W-:Y:S01]  /*1ba0*/  VIADD R3, R7, 0x68 ;  /* 0x0000006807037836 */ /* 0x000fe20000000000 */
[----:B------:R-:W-:Y:S02]  /*1bb0*/  FSEL R70, R70, -INF , P2 ;  /* 0xff80000046467808 */ /* 0x000fe40001000000 */
[----:B------:R-:W-:Y:S02]  /*1bc0*/  FMNMX R11, R67, R6, !PT ;  /* 0x00000006430b7209 */ /* 0x000fe40007800000 */
[----:B------:R-:W-:Y:S02]  /*1bd0*/  FMNMX R4, R48, R5, !PT ;  /* 0x0000000530047209 */ /* 0x000fe40007800000 */
[----:B------:R-:W-:-:S02]  /*1be0*/  FSEL R64, R64, -INF , P2 ;  /* 0xff80000040407808 */ /* 0x000fc40001000000 */
[----:B------:R-:W-:Y:S02]  /*1bf0*/  FSEL R71, R71, -INF , P3 ;  /* 0xff80000047477808 */ /* 0x000fe40001800000 */
[----:B------:R-:W-:Y:S02]  /*1c00*/  FMNMX R6, R70, R11, !PT ;  /* 0x0000000b46067209 */ /* 0x000fe40007800000 */
[----:B------:R-:W-:Y:S02]  /*1c10*/  ISETP.GE.AND P2, PT, R0, R3, PT ;  /* 0x000000030000720c */ /* 0x000fe40003f46270 */
[----:B------:R-:W-:Y:S02]  /*1c20*/  IADD3 R3, R7, 0x69, RZ ;  /* 0x0000006907037810 */ /* 0x000fe40007ffe0ff */
[----:B------:R-:W-:Y:S02]  /*1c30*/  FMNMX R5, R49, R4, !PT ;  /* 0x0000000431057209 */ /* 0x000fe40007800000 */
[----:B------:R-:W-:-:S02]  /*1c40*/  FSEL R74, R74, -INF , P4 ;  /* 0xff8000004a4a7808 */ /* 0x000fc40002000000 */
[----:B------:R-:W-:Y:S02]  /*1c50*/  FMNMX R11, R71, R6, !PT ;  /* 0x00000006470b7209 */ /* 0x000fe40007800000 */
[----:B------:R-:W-:Y:S02]  /*1c60*/  FSEL R65, R65, -INF , P3 ;  /* 0xff80000041417808 */ /* 0x000fe40001800000 */
[----:B------:R-:W-:Y:S02]  /*1c70*/  ISETP.GE.AND P3, PT, R0, R3, PT ;  /* 0x000000030000720c */ /* 0x000fe40003f66270 */
[----:B------:R-:W-:Y:S02]  /*1c80*/  FMNMX R4, R52, R5, !PT ;  /* 0x0000000534047209 */ /* 0x000fe40007800000 */
[----:B------:R-:W-:Y:S02]  /*1c90*/  IADD3 R3, R7, 0x70, RZ ;  /* 0x0000007007037810 */ /* 0x000fe40007ffe0ff */
[----:B------:R-:W-:-:S02]  /*1ca0*/  FSEL R75, R75, -INF , P5 ;  /* 0xff8000004b4b7808 */ /* 0x000fc40002800000 */
[----:B------:R-:W-:Y:S02]  /*1cb0*/  FMNMX R6, R74, R11, !PT ;  /* 0x0000000b4a067209 */ /* 0x000fe40007800000 */
[----:B------:R-:W-:Y:S02]  /*1cc0*/  FSEL R68, R68, -INF , P4 ;  /* 0xff80000044447808 */ /* 0x000fe40002000000 */
[----:B------:R-:W-:Y:S02]  /*1cd0*/  FMNMX R5, R53, R4, !PT ;  /* 0x0000000435057209 */ /* 0x000fe40007800000 */
[----:B------:R-:W-:Y:S01]  /*1ce0*/  ISETP.GE.AND P4, PT, R0, R3, PT ;  /* 0x000000030000720c */ /* 0x000fe20003f86270 */
[----:B------:R-:W-:Y:S01]  /*1cf0*/  VIADD R3, R7, 0x71 ;  /* 0x0000007107037836 */ /* 0x000fe20000000000 */
[----:B------:R-:W-:Y:S02]  /*1d00*/  FSEL R78, R78, -INF , P6 ;  /* 0xff8000004e4e7808 */ /* 0x000fe40003000000 */
[----:B------:R-:W-:-:S02]  /*1d10*/  FMNMX R11, R75, R6, !PT ;  /* 0x000000064b0b7209 */ /* 0x000fc40007800000 */
[----:B------:R-:W-:Y:S02]  /*1d20*/  FMNMX R4, R56, R5, !PT ;  /* 0x0000000538047209 */ /* 0x000fe40007800000 */
[----:B------:R-:W-:Y:S02]  /*1d30*/  FSEL R79, R79, -INF , P1 ;  /* 0xff8000004f4f7808 */ /* 0x000fe40000800000 */
[----:B------:R-:W-:Y:S02]  /*1d40*/  FMNMX R6, R78, R11, !PT ;  /* 0x0000000b4e067209 */ /* 0x000fe40007800000 */
[----:B------:R-:W-:Y:S02]  /*1d50*/  FSEL R69, R69, -INF , P5 ;  /* 0xff80000045457808 */ /* 0x000fe40002800000 */
[----:B------:R-:W-:Y:S02]  /*1d60*/  ISETP.GE.AND P5, PT, R0, R3, PT ;  /* 0x000000030000720c */ /* 0x000fe40003fa6270 */
[----:B------:R-:W-:-:S02]  /*1d70*/  FMNMX R3, R57, R4, !PT ;  /* 0x0000000439037209 */ /* 0x000fc40007800000 */
[----:B------:R-:W-:Y:S02]  /*1d80*/  FSEL R82, R82, -INF , P2 ;  /* 0xff80000052527808 */ /* 0x000fe40001000000 */
[----:B------:R-:W-:Y:S02]  /*1d90*/  FMNMX R11, R79, R6, !PT ;  /* 0x000000064f0b7209 */ /* 0x000fe40007800000 */
[----:B------:R-:W-:Y:S02]  /*1da0*/  FMNMX R4, R60, R3, !PT ;  /* 0x000000033c047209 */ /* 0x000fe40007800000 */
[----:B------:R-:W-:Y:S02]  /*1db0*/  FSEL R83, R83, -INF , P3 ;  /* 0xff80000053537808 */ /* 0x000fe40001800000 */
[----:B------:R-:W-:Y:S02]  /*1dc0*/  FMNMX R6, R82, R11, !PT ;  /* 0x0000000b52067209 */ /* 0x000fe40007800000 */
[----:B------:R-:W-:-:S02]  /*1dd0*/  FMNMX R3, R61, R4, !PT ;  /* 0x000000043d037209 */ /* 0x000fc40007800000 */
[----:B------:R-:W-:Y:S02]  /*1de0*/  FSEL R86, R86, -INF , P4 ;  /* 0xff80000056567808 */ /* 0x000fe40002000000 */
[----:B------:R-:W-:Y:S02]  /*1df0*/  FMNMX R5, R83, R6, !PT ;  /* 0x0000000653057209 */ /* 0x000fe40007800000 */
[----:B------:R-:W-:Y:S02]  /*1e00*/  FMNMX R4, R64, R3, !PT ;  /* 0x0000000340047209 */ /* 0x000fe40007800000 */
[----:B------:R-:W-:Y:S02]  /*1e10*/  FSEL R87, R87, -INF , P5 ;  /* 0xff80000057577808 */ /* 0x000fe40002800000 */
[----:B------:R-:W-:Y:S02]  /*1e20*/  FMNMX R6, R86, R5, !PT ;  /* 0x0000000556067209 */ /* 0x000fe40007800000 */
[----:B------:R-:W-:-:S02]  /*1e30*/  FMNMX R3, R65, R4, !PT ;  /* 0x0000000441037209 */ /* 0x000fc40007800000 */
[----:B------:R-:W-:Y:S02]  /*1e40*/  FMNMX R6, R87, R6, !PT ;  /* 0x0000000657067209 */ /* 0x000fe40007800000 */
[----:B------:R-:W-:Y:S02]  /*1e50*/  FMNMX R4, R68, R3, !PT ;  /* 0x0000000344047209 */ /* 0x000fe40007800000 */
[----:B------:R-:W-:Y:S01]  /*1e60*/  FSEL R72, R72, -INF , P6 ;  /* 0xff80000048487808 */ /* 0x000fe20003000000 */
[----:B------:R-:W1:Y:S01]  /*1e70*/  SHFL.BFLY PT, R11, R6, 0x1, 0x1f ;  /* 0x0c201f00060b7f89 */ /* 0x000e6200000e0000 */
[----:B------:R-:W-:Y:S02]  /*1e80*/  FMNMX R3, R69, R4, !PT ;  /* 0x0000000445037209 */ /* 0x000fe40007800000 */
[----:B------:R-:W-:Y:S02]  /*1e90*/  FSEL R73, R73, -INF , P1 ;  /* 0xff80000049497808 */ /* 0x000fe40000800000 */
[----:B------:R-:W-:-:S02]  /*1ea0*/  FMNMX R4, R72, R3, !PT ;  /* 0x0000000348047209 */ /* 0x000fc40007800000 */
[----:B------:R-:W-:Y:S02]  /*1eb0*/  FSEL R76, R76, -INF , P2 ;  /* 0xff8000004c4c7808 */ /* 0x000fe40001000000 */
[----:B------:R-:W-:Y:S02]  /*1ec0*/  FMNMX R5, R73, R4, !PT ;  /* 0x0000000449057209 */ /* 0x000fe40007800000 */
[----:B------:R-:W-:Y:S02]  /*1ed0*/  FSEL R77, R77, -INF , P3 ;  /* 0xff8000004d4d7808 */ /* 0x000fe40001800000 */
[----:B------:R-:W-:Y:S02]  /*1ee0*/  FMNMX R4, R76, R5, !PT ;  /* 0x000000054c047209 */ /* 0x000fe40007800000 */
[----:B------:R-:W-:Y:S02]  /*1ef0*/  IADD3 R3, R7, 0x78, RZ ;  /* 0x0000007807037810 */ /* 0x000fe40007ffe0ff */
[----:B------:R-:W-:-:S02]  /*1f00*/  FSEL R80, R80, -INF , P4 ;  /* 0xff80000050507808 */ /* 0x000fc40002000000 */
[----:B------:R-:W-:Y:S02]  /*1f10*/  FMNMX R5, R77, R4, !PT ;  /* 0x000000044d057209 */ /* 0x000fe40007800000 */
[----:B------:R-:W-:Y:S02]  /*1f20*/  ISETP.GE.AND P1, PT, R0, R3, PT ;  /* 0x000000030000720c */ /* 0x000fe40003f26270 */
[----:B------:R-:W-:Y:S02]  /*1f30*/  IADD3 R3, R7, 0x79, RZ ;  /* 0x0000007907037810 */ /* 0x000fe40007ffe0ff */
[----:B------:R-:W-:Y:S02]  /*1f40*/  FSEL R81, R81, -INF , P5 ;  /* 0xff80000051517808 */ /* 0x000fe40002800000 */
[----:B------:R-:W-:Y:S02]  /*1f50*/  FMNMX R4, R80, R5, !PT ;  /* 0x0000000550047209 */ /* 0x000fe40007800000 */
[----:B-1----:R-:W-:-:S02]  /*1f60*/  FMNMX R11, R6, R11, !PT ;  /* 0x0000000b060b7209 */ /* 0x002fc40007800000 */
[----:B------:R-:W-:Y:S02]  /*1f70*/  ISETP.GE.AND P2, PT, R0, R3, PT ;  /* 0x000000030000720c */ /* 0x000fe40003f46270 */
[----:B------:R-:W-:Y:S01]  /*1f80*/  FSEL R84, R84, -INF , P1 ;  /* 0xff80000054547808 */ /* 0x000fe20000800000 */
[----:B------:R-:W1:Y:S01]  /*1f90*/  SHFL.BFLY PT, R6, R11, 0x2, 0x1f ;  /* 0x0c401f000b067f89 */ /* 0x000e6200000e0000 */
[----:B------:R-:W-:Y:S02]  /*1fa0*/  FMNMX R3, R81, R4, !PT ;  /* 0x0000000451037209 */ /* 0x000fe40007800000 */
[----:B------:R-:W-:Y:S02]  /*1fb0*/  FSEL R85, R85, -INF , P2 ;  /* 0xff80000055557808 */ /* 0x000fe40001000000 */
[----:B------:R-:W-:-:S04]  /*1fc0*/  FMNMX R4, R84, R3, !PT ;  /* 0x0000000354047209 */ /* 0x000fc80007800000 */
[----:B------:R-:W-:-:S05]  /*1fd0*/  FMNMX R4, R85, R4, !PT ;  /* 0x0000000455047209 */ /* 0x000fca0007800000 */
[----:B------:R-:W2:Y:S01]  /*1fe0*/  SHFL.BFLY PT, R3, R4, 0x1, 0x1f ;  /* 0x0c201f0004037f89 */ /* 0x000ea200000e0000 */
[----:B-1----:R-:W-:-:S04]  /*1ff0*/  FMNMX R6, R11, R6, !PT ;  /* 0x000000060b067209 */ /* 0x002fc80007800000 */
[----:B------:R-:W-:-:S04]  /*2000*/  FSETP.NEU.AND P1, PT, R6, -INF , PT ;  /* 0xff8000000600780b */ /* 0x000fc80003f2d000 */
[----:B------:R-:W-:-:S05]  /*2010*/  FSEL R5, R6, RZ, P1 ;  /* 0x000000ff06057208 */ /* 0x000fca0000800000 */
[----:B------:R-:W-:Y:S01]  /*2020*/  FMUL R10, R5, UR4 ;  /* 0x00000004050a7c20 */ /* 0x000fe20008400000 */
[----:B--2---:R-:W-:Y:S01]  /*2030*/  FMNMX R3, R4, R3, !PT ;  /* 0x0000000304037209 */ /* 0x004fe20007800000 */
[----:B------:R-:W-:Y:S02]  /*2040*/  ULDC UR4, c[0x0][0x604] ;  /* 0x0001810000047ab9 */ /* 0x000fe40000000800 */
[--C-:B------:R-:W-:Y:S01]  /*2050*/  FFMA R11, R26, UR4, -R10.reuse ;  /* 0x000000041a0b7c23 */ /* 0x100fe2000800080a */
[----:B------:R-:W-:Y:S01]  /*2060*/  ULDC UR4, c[0x0][0x604] ;  /* 0x0001810000047ab9 */ /* 0x000fe20000000800 */
[----:B------:R-:W1:Y:S01]  /*2070*/  SHFL.BFLY PT, R4, R3, 0x2, 0x1f ;  /* 0x0c401f0003047f89 */ /* 0x000e6200000e0000 */
[--C-:B------:R-:W-:Y:S01]  /*2080*/  FFMA R12, R27, UR4, -R10.reuse ;  /* 0x000000041b0c7c23 */ /* 0x100fe2000800080a */
[----:B------:R-:W-:Y:S01]  /*2090*/  ULDC UR4, c[0x0][0x604] ;  /* 0x0001810000047ab9 */ /* 0x000fe20000000800 */
[----:B------:R-:W-:Y:S01]  /*20a0*/  FSETP.GEU.AND P1, PT, R11, -126, PT ;  /* 0xc2fc00000b00780b */ /* 0x000fe20003f2e000 */
        /* <DEDUP_REMOVED lines=12> */
[----:B------:R-:W-:Y:S01]  /*2170*/  @!P1 FMUL R11, R11, 0.5 ;  /* 0x3f0000000b0b9820 */ /* 0x000fe20000400000 */
[--C-:B------:R-:W-:Y:S01]  /*2180*/  FFMA R31, R38, UR4, -R10.reuse ;  /* 0x00000004261f7c23 */ /* 0x100fe2000800080a */
[----:B------:R-:W-:Y:S01]  /*2190*/  ULDC UR4, c[0x0][0x604] ;  /* 0x0001810000047ab9 */ /* 0x000fe20000000800 */
[----:B------:R-:W-:Y:S01]  /*21a0*/  @!P4 FMUL R12, R12, 0.5 ;  /* 0x3f0000000c0cc820 */ /* 0x000fe20000400000 */
[--C-:B------:R-:W-:Y:S01]  /*21b0*/  FFMA R18, R39, UR4, -R10.reuse ;  /* 0x0000000427127c23 */ /* 0x100fe2000800080a */
[----:B------:R-:W-:Y:S01]  /*21c0*/  ULDC UR4, c[0x0][0x604] ;  /* 0x0001810000047ab9 */ /* 0x000fe20000000800 */
[----:B------:R-:W2:Y:S01]  /*21d0*/  MUFU.EX2 R11, R11 ;  /* 0x0000000b000b7308 */ /* 0x000ea20000000800 */
[----:B------:R-:W-:Y:S01]  /*21e0*/  @!P3 FMUL R27, R27, 0.5 ;  /* 0x3f0000001b1bb820 */ /* 0x000fe20000400000 */
[----:B-1----:R-:W-:Y:S01]  /*21f0*/  FMNMX R5, R3, R4, !PT ;  /* 0x0000000403057209 */ /* 0x002fe20007800000 */
[----:B------:R-:W-:Y:S01]  /*2200*/  @!P2 FMUL R14, R14, 0.5 ;  /* 0x3f0000000e0ea820 */ /* 0x000fe20000400000 */
[--C-:B------:R-:W-:Y:S01]  /*2210*/  FFMA R15, R42, UR4, -R10.reuse ;  /* 0x000000042a0f7c23 */ /* 0x100fe2000800080a */
[----:B------:R-:W-:Y:S01]  /*2220*/  ULDC UR4, c[0x0][0x604] ;  /* 0x0001810000047ab9 */ /* 0x000fe20000000800 */
[----:B------:R-:W-:Y:S01]  /*2230*/  FSETP.NEU.AND P5, PT, R5, -INF , PT ;  /* 0xff8000000500780b */ /* 0x000fe20003fad000 */
[----:B------:R-:W-:Y:S01]  /*2240*/  @!P6 FMUL R13, R13, 0.5 ;  /* 0x3f0000000d0de820 */ /* 0x000fe20000400000 */
[----:B------:R-:W1:Y:S01]  /*2250*/  MUFU.EX2 R12, R12 ;  /* 0x0000000c000c7308 */ /* 0x000e620000000800 */
[--C-:B------:R-:W-:Y:S01]  /*2260*/  FFMA R20, R43, UR4, -R10.reuse ;  /* 0x000000042b147c23 */ /* 0x100fe2000800080a */
[----:B------:R-:W-:Y:S01]  /*2270*/  FSEL R3, R5, RZ, P5 ;  /* 0x000000ff05037208 */ /* 0x000fe20002800000 */
[----:B------:R-:W-:Y:S01]  /*2280*/  ULDC UR4, c[0x0][0x604] ;  /* 0x0001810000047ab9 */ /* 0x000fe20000000800 */
[----:B------:R-:W-:Y:S01]  /*2290*/  FSETP.GEU.AND P5, PT, R16, -126, PT ;  /* 0xc2fc00001000780b */ /* 0x000fe20003fae000 */
[----:B------:R-:W-:Y:S01]  /*22a0*/  FFMA R35, R46, UR4, -R10 ;  /* 0x000000042e237c23 */ /* 0x000fe2000800080a */
[----:B------:R-:W-:-:S02]  /*22b0*/  ULDC UR4, c[0x0][0x604] ;  /* 0x0001810000047ab9 */ /* 0x000fc40000000800 */
[----:B------:R-:W3:Y:S01]  /*22c0*/  MUFU.EX2 R13, R13 ;  /* 0x0000000d000d7308 */ /* 0x000ee20000000800 */
[----:B--2---:R-:W-:Y:S01]  /*22d0*/  @!P1 FMUL R11, R11, R11 ;  /* 0x0000000b0b0b9220 */ /* 0x004fe20000400000 */
[----:B------:R-:W-:Y:S01]  /*22e0*/  FSETP.GEU.AND P1, PT, R31, -126, PT ;  /* 0xc2fc00001f00780b */ /* 0x000fe20003f2e000 */
[--C-:B------:R-:W-:Y:S01]  /*22f0*/  FFMA R22, R47, UR4, -R10.reuse ;  /* 0x000000042f167c23 */ /* 0x100fe2000800080a */
[----:B------:R-:W-:Y:S02]  /*2300*/  ULDC UR4, c[0x0][0x604] ;  /* 0x0001810000047ab9 */ /* 0x000fe40000000800 */
[--C-:B------:R-:W-:Y:S01]  /*2310*/  FFMA R17, R50, UR4, -R10.reuse ;  /* 0x0000000432117c23 */ /* 0x100fe2000800080a */
[----:B------:R-:W-:Y:S01]  /*2320*/  ULDC UR4, c[0x0][0x604] ;  /* 0x0001810000047ab9 */ /* 0x000fe20000000800 */
[----:B------:R-:W2:Y:S01]  /*2330*/  MUFU.EX2 R14, R14 ;  /* 0x0000000e000e7308 */ /* 0x000ea20000000800 */
[----:B------:R-:W-:Y:S01]  /*2340*/  @!P5 FMUL R16, R16, 0.5 ;  /* 0x3f0000001010d820 */ /* 0x000fe20000400000 */
[----:B-1----:R-:W-:Y:S01]  /*2350*/  @!P4 FMUL R12, R12, R12 ;  /* 0x0000000c0c0cc220 */ /* 0x002fe20000400000 */
[----:B------:R-:W-:Y:S01]  /*2360*/  FSETP.GEU.AND P4, PT, R18, -126, PT ;  /* 0xc2fc00001200780b */ /* 0x000fe20003f8e000 */
[----:B------:R-:W-:Y:S01]  /*2370*/  FFMA R26, R51, UR4, -R10 ;  /* 0x00000004331a7c23 */ /* 0x000fe2000800080a */
[----:B------:R-:W-:-:S02]  /*2380*/  ULDC UR4, c[0x0][0x604] ;  /* 0x0001810000047ab9 */ /* 0x000fc40000000800 */
[----:B------:R-:W-:Y:S01]  /*2390*/  @!P1 FMUL R31, R31, 0.5 ;  /* 0x3f0000001f1f9820 */ /* 0x000fe20000400000 */
[----:B------:R-:W1:Y:S01]  /*23a0*/  MUFU.EX2 R27, R27 ;  /* 0x0000001b001b7308 */ /* 0x000e620000000800 */
[----:B---3--:R-:W-:Y:S01]  /*23b0*/  @!P6 FMUL R13, R13, R13 ;  /* 0x0000000d0d0de220 */ /* 0x008fe20000400000 */
[----:B------:R-:W-:Y:S01]  /*23c0*/  FSETP.GEU.AND P6, PT, R35, -126, PT ;  /* 0xc2fc00002300780b */ /* 0x000fe20003fce000 */
[--C-:B------:R-:W-:Y:S01]  /*23d0*/  FFMA R30, R54, UR4, -R10.reuse ;  /* 0x00000004361e7c23 */ /* 0x100fe2000800080a */
[----:B------:R-:W-:Y:S02]  /*23e0*/  ULDC UR4, c[0x0][0x604] ;  /* 0x0001810000047ab9 */ /* 0x000fe40000000800 */
[--C-:B------:R-:W-:Y:S01]  /*23f0*/  FFMA R39, R55, UR4, -R10.reuse ;  /* 0x0000000437277c23 */ /* 0x100fe2000800080a */
[----:B------:R-:W-:Y:S01]  /*2400*/  ULDC UR4, c[0x0][0x604] ;  /* 0x0001810000047ab9 */ /* 0x000fe20000000800 */
[----:B------:R-:W3:Y:S01]  /*2410*/  MUFU.EX2 R16, R16 ;  /* 0x0000001000107308 */ /* 0x000ee20000000800 */
[----:B--2---:R-:W-:Y:S01]  /*2420*/  @!P2 FMUL R14, R14, R14 ;  /* 0x0000000e0e0ea220 */ /* 0x004fe20000400000 */
[----:B------:R-:W-:Y:S01]  /*2430*/  FSETP.GEU.AND P2, PT, R20, -126, PT ;  /* 0xc2fc00001400780b */ /* 0x000fe20003f4e000 */
[----:B------:R-:W-:Y:S01]  /*2440*/  @!P4 FMUL R18, R18, 0.5 ;  /* 0x3f0000001212c820 */ /* 0x000fe20000400000 */
[----:B------:R-:W-:Y:S01]  /*2450*/  FFMA R58, R58, UR4, -R10 ;  /* 0x000000043a3a7c23 */ /* 0x000fe2000800080a */
[----:B------:R-:W-:-:S02]  /*2460*/  ULDC UR4, c[0x0][0x604] ;  /* 0x0001810000047ab9 */ /* 0x000fc40000000800 */
[----:B------:R-:W-:Y:S01]  /*2470*/  @!P6 FMUL R35, R35, 0.5 ;  /* 0x3f0000002323e820 */ /* 0x000fe20000400000 */
[----:B------:R-:W2:Y:S01]  /*2480*/  MUFU.EX2 R31, R31 ;  /* 0x0000001f001f7308 */ /* 0x000ea20000000800 */
[----:B-1----:R-:W-:Y:S01]  /*2490*/  @!P3 FMUL R27, R27, R27 ;  /* 0x0000001b1b1bb220 */ /* 0x002fe20000400000 */
[----:B------:R-:W-:Y:S01]  /*24a0*/  FSETP.GEU.AND P3, PT, R15, -126, PT ;  /* 0xc2fc00000f00780b */ /* 0x000fe20003f6e000 */
[--C-:B------:R-:W-:Y:S01]  /*24b0*/  FFMA R59, R59, UR4, -R10.reuse ;  /* 0x000000043b3b7c23 */ /* 0x100fe2000800080a */
[----:B------:R-:W-:Y:S02]  /*24c0*/  ULDC UR4, c[0x0][0x604] ;  /* 0x0001810000047ab9 */ /* 0x000fe40000000800 */
[----:B------:R-:W-:Y:S01]  /*24d0*/  FFMA R4, R62, UR4, -R10 ;  /* 0x000000043e047c23 */ /* 0x000fe2000800080a */
[----:B------:R-:W-:Y:S01]  /*24e0*/  @!P2 FMUL R20, R20, 0.5 ;  /* 0x3f0000001414a820 */ /* 0x000fe20000400000 */
[----:B------:R-:W1:Y:S01]  /*24f0*/  MUFU.EX2 R18, R18 ;  /* 0x0000001200127308 */ /* 0x000e620000000800 */
[----:B---3--:R-:W-:Y:S01]  /*2500*/  @!P5 FMUL R16, R16, R16 ;  /* 0x000000101010d220 */ /* 0x008fe20000400000 */
[----:B------:R-:W-:Y:S01]  /*2510*/  FSETP.GEU.AND P5, PT, R22, -126, PT ;  /* 0xc2fc00001600780b */ /* 0x000fe20003fae000 */
[----:B------:R-:W-:-:S02]  /*2520*/  ULDC UR4, c[0x0][0x604] ;  /* 0x0001810000047ab9 */ /* 0x000fc40000000800 */
[--C-:B------:R-:W-:Y:S01]  /*2530*/  FFMA R63, R63, UR4, -R10.reuse ;  /* 0x000000043f3f7c23 */ /* 0x100fe2000800080a */
[----:B------:R-:W-:Y:S01]  /*2540*/  ULDC UR4, c[0x0][0x604] ;  /* 0x0001810000047ab9 */ /* 0x000fe20000000800 */
[----:B------:R-:W-:Y:S01]  /*2550*/  @!P3 FMUL R15, R15, 0.5 ;  /* 0x3f0000000f0fb820 */ /* 0x000fe20000400000 */
[----:B------:R-:W3:Y:S01]  /*2560*/  MUFU.EX2 R35, R35 ;  /* 0x0000002300237308 */ /* 0x000ee20000000800 */
[----:B--2---:R-:W-:Y:S01]  /*2570*/  @!P1 FMUL R31, R31, R31 ;  /* 0x0000001f1f1f9220 */ /* 0x004fe20000400000 */
[----:B------:R-:W-:Y:S01]  /*2580*/  FSETP.GEU.AND P1, PT, R17, -126, PT ;  /* 0xc2fc00001100780b */ /* 0x000fe20003f2e000 */
[--C-:B------:R-:W-:Y:S01]  /*2590*/  FFMA R19, R66, UR4, -R10.reuse ;  /* 0x0000000442137c23 */ /* 0x100fe2000800080a */
[----:B------:R-:W-:Y:S02]  /*25a0*/  ULDC UR4, c[0x0][0x604] ;  /* 0x0001810000047ab9 */ /* 0x000fe40000000800 */
[----:B------:R-:W-:Y:S01]  /*25b0*/  FFMA R67, R67, UR4, -R10 ;  /* 0x0000000443437c23 */ /* 0x000fe2000800080a */
[----:B------:R-:W-:Y:S01]  /*25c0*/  @!P5 FMUL R22, R22, 0.5 ;  /* 0x3f0000001616d820 */ /* 0x000fe20000400000 */
[----:B------:R-:W2:Y:S01]  /*25d0*/  MUFU.EX2 R20, R20 ;  /* 0x0000001400147308 */ /* 0x000ea20000000800 */
[----:B-1----:R-:W-:Y:S01]  /*25e0*/  @!P4 FMUL R18, R18, R18 ;  /* 0x000000121212c220 */ /* 0x002fe20000400000 */
[----:B------:R-:W-:Y:S01]  /*25f0*/  FSETP.GEU.AND P4, PT, R26, -126, PT ;  /* 0xc2fc00001a00780b */ /* 0x000fe20003f8e000 */
[----:B------:R-:W-:-:S02]  /*2600*/  ULDC UR4, c[0x0][0x604] ;  /* 0x0001810000047ab9 */ /* 0x000fc40000000800 */
[--C-:B------:R-:W-:Y:S01]  /*2610*/  FFMA R21, R70, UR4, -R10.reuse ;  /* 0x0000000446157c23 */ /* 0x100fe2000800080a */
[----:B------:R-:W-:Y:S01]  /*2620*/  ULDC UR4, c[0x0][0x604] ;  /* 0x0001810000047ab9 */ /* 0x000fe20000000800 */
[----:B------:R-:W-:Y:S01]  /*2630*/  @!P1 FMUL R17, R17, 0.5 ;  /* 0x3f00000011119820 */ /* 0x000fe20000400000 */
[----:B------:R-:W1:Y:S01]  /*2640*/  MUFU.EX2 R15, R15 ;  /* 0x0000000f000f7308 */ /* 0x000e620000000800 */
[----:B---3--:R-:W-:Y:S01]  /*2650*/  @!P6 FMUL R35, R35, R35 ;  /* 0x000000232323e220 */ /* 0x008fe20000400000 */
[----:B------:R-:W-:Y:S01]  /*2660*/  FSETP.GEU.AND P6, PT, R58, -126, PT ;  /* 0xc2fc00003a00780b */ /* 0x000fe20003fce000 */
[----:B------:R-:W-:Y:S01]  /*2670*/  FFMA R71, R71, UR4, -R10 ;  /* 0x0000000447477c23 */ /* 0x000fe2000800080a */
[----:B------:R-:W-:-:S03]  /*2680*/  ULDC UR4, c[0x0][0x604] ;  /* 0x0001810000047ab9 */ /* 0x000fc60000000800 */
[----:B------:R-:W-:Y:S01]  /*2690*/  @!P4 FMUL R26, R26, 0.5 ;  /* 0x3f0000001a1ac820 */ /* 0x000fe20000400000 */
[----:B------:R-:W3:Y:S01]  /*26a0*/  MUFU.EX2 R22, R22 ;  /* 0x0000001600167308 */ /* 0x000ee20000000800 */
[----:B--2---:R-:W-:Y:S01]  /*26b0*/  @!P2 FMUL R20, R20, R20 ;  /* 0x000000141414a220 */ /* 0x004fe20000400000 */
[----:B------:R-:W-:-:S05]  /*26c0*/  FSETP.GEU.AND P2, PT, R39, -126, PT ;  /* 0xc2fc00002700780b */ /* 0x000fca0003f4e000 */
[----:B------:R-:W-:Y:S01]  /*26d0*/  @!P6 FMUL R58, R58, 0.5 ;  /* 0x3f0000003a3ae820 */ /* 0x000fe20000400000 */
[----:B------:R-:W2:Y:S01]  /*26e0*/  MUFU.EX2 R17, R17 ;  /* 0x0000001100117308 */ /* 0x000ea20000000800 */
[----:B-1----:R-:W-:Y:S01]  /*26f0*/  @!P3 FMUL R15, R15, R15 ;  /* 0x0000000f0f0fb220 */ /* 0x002fe20000400000 */
[----:B------:R-:W-:-:S05]  /*2700*/  FSETP.GEU.AND P3, PT, R30, -126, PT ;  /* 0xc2fc00001e00780b */ /* 0x000fca0003f6e000 */
[----:B------:R-:W-:Y:S01]  /*2710*/  @!P2 FMUL R39, R39, 0.5 ;  /* 0x3f0000002727a820 */ /* 0x000fe20000400000 */
[----:B------:R-:W1:Y:S01]  /*2720*/  MUFU.EX2 R62, R58 ;  /* 0x0000003a003e7308 */ /* 0x000e620000000800 */
[----:B---3--:R-:W-:Y:S01]  /*2730*/  @!P5 FMUL R22, R22, R22 ;  /* 0x000000161616d220 */ /* 0x008fe20000400000 */
[----:B------:R-:W-:-:S05]  /*2740*/  FSETP.GEU.AND P5, PT, R59, -126, PT ;  /* 0xc2fc00003b00780b */ /* 0x000fca0003fae000 */
        /* <DEDUP_REMOVED lines=17> */
[----:B------:R2:W4:Y:S01]  /*2860*/  MUFU.EX2 R66, R4 ;  /* 0x0000000400427308 */ /* 0x0005220000000800 */
[----:B-1----:R-:W-:Y:S01]  /*2870*/  @!P5 FMUL R47, R47, R47 ;  /* 0x0000002f2f2fd220 */ /* 0x002fe20000400000 */
[----:B------:R-:W-:-:S05]  /*2880*/  FSETP.GEU.AND P5, PT, R71, -126, PT ;  /* 0xc2fc00004700780b */ /* 0x000fca0003fae000 */
[----:B------:R-:W-:Y:S01]  /*2890*/  @!P2 FMUL R67, R67, 0.5 ;  /* 0x3f0000004343a820 */ /* 0x000fe20000400000 */
[----:B------:R-:W1:Y:S01]  /*28a0*/  MUFU.EX2 R55, R63 ;  /* 0x0000003f00377308 */ /* 0x000e620000000800 */
[----:B---3--:R-:W-:Y:S01]  /*28b0*/  @!P3 FMUL R30, R30, R30 ;  /* 0x0000001e1e1eb220 */ /* 0x008fe20000400000 */
[----:B------:R-:W-:Y:S01]  /*28c0*/  FSETP.GEU.AND P3, PT, R19, -126, PT ;  /* 0xc2fc00001300780b */ /* 0x000fe20003f6e000 */
[--C-:B--2---:R-:W-:Y:S01]  /*28d0*/  FFMA R4, R74, UR4, -R10.reuse ;  /* 0x000000044a047c23 */ /* 0x104fe2000800080a */
[----:B------:R-:W-:Y:S02]  /*28e0*/  ULDC UR4, c[0x0][0x604] ;  /* 0x0001810000047ab9 */ /* 0x000fe40000000800 */
[----:B------:R-:W-:Y:S01]  /*28f0*/  FFMA R75, R75, UR4, -R10 ;  /* 0x000000044b4b7c23 */ /* 0x000fe2000800080a */
[----:B------:R-:W-:Y:S01]  /*2900*/  @!P5 FMUL R71, R71, 0.5 ;  /* 0x3f0000004747d820 */ /* 0x000fe20000400000 */
[----:B------:R-:W2:Y:S01]  /*2910*/  MUFU.EX2 R74, R21 ;  /* 0x00000015004a7308 */ /* 0x000ea20000000800 */
[----:B----4-:R-:W-:Y:S01]  /*2920*/  @!P1 FMUL R66, R66, R66 ;  /* 0x0000004242429220 */ /* 0x010fe20000400000 */
[----:B------:R-:W-:Y:S01]  /*2930*/  FSETP.GEU.AND P1, PT, R4, -126, PT ;  /* 0xc2fc00000400780b */ /* 0x000fe20003f2e000 */
[----:B------:R-:W-:-:S04]  /*2940*/  ULDC UR4, c[0x0][0x604] ;  /* 0x0001810000047ab9 */ /* 0x000fc80000000800 */
[----:B------:R-:W-:Y:S01]  /*2950*/  @!P3 FMUL R19, R19, 0.5 ;  /* 0x3f0000001313b820 */ /* 0x000fe20000400000 */
[----:B------:R-:W3:Y:S01]  /*2960*/  MUFU.EX2 R51, R67 ;  /* 0x0000004300337308 */ /* 0x000ee20000000800 */
[----:B-1----:R-:W-:Y:S01]  /*2970*/  @!P4 FMUL R55, R55, R55 ;  /* 0x000000373737c220 */ /* 0x002fe20000400000 */
[----:B------:R-:W-:-:S05]  /*2980*/  FSETP.GEU.AND P4, PT, R75, -126, PT ;  /* 0xc2fc00004b00780b */ /* 0x000fca0003f8e000 */
[----:B------:R-:W-:Y:S01]  /*2990*/  @!P1 FMUL R4, R4, 0.5 ;  /* 0x3f00000004049820 */ /* 0x000fe20000400000 */
[----:B------:R-:W1:Y:S01]  /*29a0*/  MUFU.EX2 R89, R71 ;  /* 0x0000004700597308 */ /* 0x000e620000000800 */
[----:B--2---:R-:W-:-:S06]  /*29b0*/  @!P6 FMUL R74, R74, R74 ;  /* 0x0000004a4a4ae220 */ /* 0x004fcc0000400000 */
[----:B------:R-:W-:Y:S01]  /*29c0*/  @!P4 FMUL R75, R75, 0.5 ;  /* 0x3f0000004b4bc820 */ /* 0x000fe20000400000 */
[----:B------:R2:W4:Y:S01]  /*29d0*/  MUFU.EX2 R70, R19 ;  /* 0x0000001300467308 */ /* 0x0005220000000800 */
[----:B---3--:R-:W-:-:S07]  /*29e0*/  @!P2 FMUL R51, R51, R51 ;  /* 0x000000333333a220 */ /* 0x008fce0000400000 */
[----:B------:R-:W3:Y:S01]  /*29f0*/  MUFU.EX2 R91, R75 ;  /* 0x0000004b005b7308 */ /* 0x000ee20000000800 */
[--C-:B--2---:R-:W-:Y:S01]  /*2a00*/  FFMA R19, R78, UR4, -R10.reuse ;  /* 0x000000044e137c23 */ /* 0x104fe2000800080a */
[----:B------:R-:W-:Y:S01]  /*2a10*/  ULDC UR4, c[0x0][0x604] ;  /* 0x0001810000047ab9 */ /* 0x000fe20000000800 */
[----:B-1----:R-:W-:Y:S01]  /*2a20*/  @!P5 FMUL R89, R89, R89 ;  /* 0x000000595959d220 */ /* 0x002fe20000400000 */
[--C-:B------:R-:W-:Y:S01]  /*2a30*/  FFMA R79, R79, UR4, -R10.reuse ;  /* 0x000000044f4f7c23 */ /* 0x100fe2000800080a */
[----:B------:R-:W-:Y:S02]  /*2a40*/  ULDC UR4, c[0x0][0x604] ;  /* 0x0001810000047ab9 */ /* 0x000fe40000000800 */
[----:B------:R-:W-:Y:S01]  /*2a50*/  FFMA R21, R82, UR4, -R10 ;  /* 0x0000000452157c23 */ /* 0x000fe2000800080a */
[----:B------:R-:W-:Y:S01]  /*2a60*/  ULDC UR4, c[0x0][0x604] ;  /* 0x0001810000047ab9 */ /* 0x000fe20000000800 */
[----:B------:R1:W2:Y:S01]  /*2a70*/  MUFU.EX2 R78, R4 ;  /* 0x00000004004e7308 */ /* 0x0002a20000000800 */
[----:B------:R-:W-:Y:S01]  /*2a80*/  FSETP.GEU.AND P2, PT, R79, -126, PT ;  /* 0xc2fc00004f00780b */ /* 0x000fe20003f4e000 */
[----:B----4-:R-:W-:Y:S01]  /*2a90*/  @!P3 FMUL R70, R70, R70 ;  /* 0x000000464646b220 */ /* 0x010fe20000400000 */
[----:B------:R-:W-:-:S02]  /*2aa0*/  FSETP.GEU.AND P6, PT, R21, -126, PT ;  /* 0xc2fc00001500780b */ /* 0x000fc40003fce000 */
[----:B------:R-:W-:Y:S01]  /*2ab0*/  FSETP.GEU.AND P3, PT, R19, -126, PT ;  /* 0xc2fc00001300780b */ /* 0x000fe20003f6e000 */
[----:B---3--:R-:W-:Y:S01]  /*2ac0*/  @!P4 FMUL R91, R91, R91 ;  /* 0x0000005b5b5bc220 */ /* 0x008fe20000400000 */
[--C-:B-1----:R-:W-:Y:S01]  /*2ad0*/  FFMA R4, R83, UR4, -R10.reuse ;  /* 0x0000000453047c23 */ /* 0x102fe2000800080a */
[----:B------:R-:W-:Y:S02]  /*2ae0*/  ULDC UR4, c[0x0][0x604] ;  /* 0x0001810000047ab9 */ /* 0x000fe40000000800 */
[--C-:B------:R-:W-:Y:S01]  /*2af0*/  FFMA R43, R86, UR4, -R10.reuse ;  /* 0x00000004562b7c23 */ /* 0x100fe2000800080a */
[----:B------:R-:W-:Y:S01]  /*2b00*/  ULDC UR4, c[0x0][0x604] ;  /* 0x0001810000047ab9 */ /* 0x000fe20000000800 */
[----:B------:R-:W-:Y:S02]  /*2b10*/  FSETP.GEU.AND P5, PT, R4, -126, PT ;  /* 0xc2fc00000400780b */ /* 0x000fe40003fae000 */
[----:B------:R-:W-:Y:S02]  /*2b20*/  @!P2 FMUL R79, R79, 0.5 ;  /* 0x3f0000004f4fa820 */ /* 0x000fe40000400000 */
[----:B------:R-:W-:Y:S01]  /*2b30*/  @!P6 FMUL R21, R21, 0.5 ;  /* 0x3f0000001515e820 */ /* 0x000fe20000400000 */
[----:B------:R-:W-:Y:S01]  /*2b40*/  FFMA R10, R87, UR4, -R10 ;  /* 0x00000004570a7c23 */ /* 0x000fe2000800080a */
[----:B------:R-:W-:Y:S01]  /*2b50*/  ULDC UR4, c[0x0][0x604] ;  /* 0x0001810000047ab9 */ /* 0x000fe20000000800 */
[----:B------:R-:W-:Y:S01]  /*2b60*/  @!P3 FMUL R19, R19, 0.5 ;  /* 0x3f0000001313b820 */ /* 0x000fe20000400000 */
[----:B------:R-:W1:Y:S01]  /*2b70*/  MUFU.EX2 R86, R21 ;  /* 0x0000001500567308 */ /* 0x000e620000000800 */
[----:B------:R-:W-:Y:S01]  /*2b80*/  FMUL R3, R3, UR4 ;  /* 0x0000000403037c20 */ /* 0x000fe20008400000 */
[----:B------:R-:W-:Y:S01]  /*2b90*/  ULDC UR4, c[0x0][0x604] ;  /* 0x0001810000047ab9 */ /* 0x000fe20000000800 */
[----:B------:R-:W-:Y:S01]  /*2ba0*/  FSETP.GEU.AND P4, PT, R10, -126, PT ;  /* 0xc2fc00000a00780b */ /* 0x000fe20003f8e000 */
[----:B--2---:R-:W-:Y:S01]  /*2bb0*/  @!P1 FMUL R78, R78, R78 ;  /* 0x0000004e4e4e9220 */ /* 0x004fe20000400000 */
[--C-:B------:R-:W-:Y:S01]  /*2bc0*/  FFMA R24, R24, UR4, -R3.reuse ;  /* 0x0000000418187c23 */ /* 0x100fe20008000803 */
[----:B------:R-:W-:Y:S01]  /*2bd0*/  ULDC UR4, c[0x0][0x604] ;  /* 0x0001810000047ab9 */ /* 0x000fe20000000800 */
[----:B------:R-:W-:Y:S01]  /*2be0*/  @!P5 FMUL R4, R4, 0.5 ;  /* 0x3f0000000404d820 */ /* 0x000fe20000400000 */
[----:B------:R-:W2:Y:S01]  /*2bf0*/  MUFU.EX2 R83, R79 ;  /* 0x0000004f00537308 */ /* 0x000ea20000000800 */
[--C-:B------:R-:W-:Y:S01]  /*2c00*/  FFMA R25, R25, UR4, -R3.reuse ;  /* 0x0000000419197c23 */ /* 0x100fe20008000803 */
[----:B------:R-:W-:Y:S01]  /*2c10*/  ULDC UR4, c[0x0][0x604] ;  /* 0x0001810000047ab9 */ /* 0x000fe20000000800 */
[----:B------:R-:W-:Y:S01]  /*2c20*/  FSETP.GEU.AND P1, PT, R43, -126, PT ;  /* 0xc2fc00002b00780b */ /* 0x000fe20003f2e000 */
[--C-:B------:R-:W-:Y:S01]  /*2c30*/  FFMA R28, R28, UR4, -R3.reuse ;  /* 0x000000041c1c7c23 */ /* 0x100fe20008000803 */
[----:B------:R-:W-:Y:S01]  /*2c40*/  ULDC UR4, c[0x0][0x604] ;  /* 0x0001810000047ab9 */ /* 0x000fe20000000800 */
[----:B------:R-:W-:Y:S01]  /*2c50*/  FADD R46, R15, R78 ;  /* 0x0000004e0f2e7221 */ /* 0x000fe20000000000 */
[--C-:B------:R-:W-:Y:S01]  /*2c60*/  FFMA R29, R29, UR4, -R3.reuse ;  /* 0x000000041d1d7c23 */ /* 0x100fe20008000803 */
[----:B------:R-:W3:Y:S01]  /*2c70*/  MUFU.EX2 R87, R4 ;  /* 0x0000000400577308 */ /* 0x000ee20000000800 */
[----:B-1----:R-:W-:Y:S01]  /*2c80*/  @!P6 FMUL R86, R86, R86 ;  /* 0x000000565656e220 */ /* 0x002fe20000400000 */
[----:B------:R-:W-:Y:S01]  /*2c90*/  FSETP.GEU.AND P6, PT, R28, -126, PT ;  /* 0xc2fc00001c00780b */ /* 0x000fe20003fce000 */
[----:B------:R-:W-:Y:S01]  /*2ca0*/  @!P4 FMUL R10, R10, 0.5 ;  /* 0x3f0000000a0ac820 */ /* 0x000fe20000400000 */
[----:B------:R-:W-:Y:S01]  /*2cb0*/  ULDC UR4, c[0x0][0x604] ;  /* 0x0001810000047ab9 */ /* 0x000fe20000000800 */
[----:B------:R-:W-:Y:S01]  /*2cc0*/  FADD R58, R17, R86 ;  /* 0x00000056113a7221 */ /* 0x000fe20000000000 */
[--C-:B------:R-:W-:Y:S01]  /*2cd0*/  FFMA R32, R32, UR4, -R3.reuse ;  /* 0x0000000420207c23 */ /* 0x100fe20008000803 */
[----:B------:R-:W-:Y:S01]  /*2ce0*/  ULDC UR4, c[0x0][0x604] ;  /* 0x0001810000047ab9 */ /* 0x000fe20000000800 */
[----:B------:R-:W1:Y:S01]  /*2cf0*/  MUFU.EX2 R82, R19 ;  /* 0x0000001300527308 */ /* 0x000e620000000800 */
[----:B--2---:R-:W-:Y:S01]  /*2d00*/  @!P2 FMUL R83, R83, R83 ;  /* 0x000000535353a220 */ /* 0x004fe20000400000 */
[----:B------:R-:W-:Y:S01]  /*2d10*/  FSETP.GEU.AND P2, PT, R25, -126, PT ;  /* 0xc2fc00001900780b */ /* 0x000fe20003f4e000 */
[--C-:B------:R-:W-:Y:S01]  /*2d20*/  FFMA R33, R33, UR4, -R3.reuse ;  /* 0x0000000421217c23 */ /* 0x100fe20008000803 */
[----:B------:R-:W-:Y:S01]  /*2d30*/  ULDC UR4, c[0x0][0x604] ;  /* 0x0001810000047ab9 */ /* 0x000fe20000000800 */
[----:B------:R-:W-:Y:S01]  /*2d40*/  @!P1 FMUL R43, R43, 0.5 ;  /* 0x3f0000002b2b9820 */ /* 0x000fe20000400000 */
[----:B------:R-:W-:Y:S01]  /*2d50*/  FFMA R36, R36, UR4, -R3 ;  /* 0x0000000424247c23 */ /* 0x000fe20008000803 */
[----:B------:R-:W-:Y:S01]  /*2d60*/  @!P6 FMUL R28, R28, 0.5 ;  /* 0x3f0000001c1ce820 */ /* 0x000fe20000400000 */
[----:B------:R-:W2:Y:S01]  /*2d70*/  MUFU.EX2 R10, R10 ;  /* 0x0000000a000a7308 */ /* 0x000ea20000000800 */
[----:B---3--:R-:W-:Y:S01]  /*2d80*/  @!P5 FMUL R87, R87, R87 ;  /* 0x000000575757d220 */ /* 0x008fe20000400000 */
[----:B------:R-:W-:Y:S01]  /*2d90*/  FSETP.GEU.AND P5, PT, R29, -126, PT ;  /* 0xc2fc00001d00780b */ /* 0x000fe20003fae000 */
[----:B------:R-:W-:-:S02]  /*2da0*/  ULDC UR4, c[0x0][0x604] ;  /* 0x0001810000047ab9 */ /* 0x000fc40000000800 */
[--C-:B------:R-:W-:Y:S01]  /*2db0*/  FFMA R37, R37, UR4, -R3.reuse ;  /* 0x0000000425257c23 */ /* 0x100fe20008000803 */
[----:B------:R-:W-:Y:S01]  /*2dc0*/  ULDC UR4, c[0x0][0x604] ;  /* 0x0001810000047ab9 */ /* 0x000fe20000000800 */
[----:B------:R-:W-:Y:S01]  /*2dd0*/  @!P2 FMUL R25, R25, 0.5 ;  /* 0x3f0000001919a820 */ /* 0x000fe20000400000 */
[----:B------:R-:W3:Y:S01]  /*2de0*/  MUFU.EX2 R28, R28 ;  /* 0x0000001c001c7308 */ /* 0x000ee20000000800 */
[----:B-1----:R-:W-:Y:S01]  /*2df0*/  @!P3 FMUL R82, R82, R82 ;  /* 0x000000525252b220 */ /* 0x002fe20000400000 */
[----:B------:R-:W-:Y:S01]  /*2e00*/  FSETP.GEU.AND P3, PT, R24, -126, PT ;  /* 0xc2fc00001800780b */ /* 0x000fe20003f6e000 */
[--C-:B------:R-:W-:Y:S01]  /*2e10*/  FFMA R40, R40, UR4, -R3.reuse ;  /* 0x0000000428287c23 */ /* 0x100fe20008000803 */
[----:B------:R-:W-:Y:S02]  /*2e20*/  ULDC UR4, c[0x0][0x604] ;  /* 0x0001810000047ab9 */ /* 0x000fe40000000800 */
[----:B------:R-:W-:Y:S01]  /*2e30*/  FFMA R41, R41, UR4, -R3 ;  /* 0x0000000429297c23 */ /* 0x000fe20008000803 */
[----:B------:R-:W-:Y:S01]  /*2e40*/  @!P5 FMUL R29, R29, 0.5 ;  /* 0x3f0000001d1dd820 */ /* 0x000fe20000400000 */
[----:B------:R-:W1:Y:S01]  /*2e50*/  MUFU.EX2 R19, R25 ;  /* 0x0000001900137308 */ /* 0x000e620000000800 */
[----:B--2---:R-:W-:Y:S01]  /*2e60*/  @!P4 FMUL R10, R10, R10 ;  /* 0x0000000a0a0ac220 */ /* 0x004fe20000400000 */
[----:B------:R-:W-:Y:S01]  /*2e70*/  FSETP.GEU.AND P4, PT, R33, -126, PT ;  /* 0xc2fc00002100780b */ /* 0x000fe20003f8e000 */
[----:B------:R-:W-:-:S02]  /*2e80*/  ULDC UR4, c[0x0][0x604] ;  /* 0x0001810000047ab9 */ /* 0x000fc40000000800 */
[--C-:B------:R-:W-:Y:S01]  /*2e90*/  FFMA R44, R44, UR4, -R3.reuse ;  /* 0x000000042c2c7c23 */ /* 0x100fe20008000803 */
[----:B------:R-:W-:Y:S01]  /*2ea0*/  ULDC UR4, c[0x0][0x604] ;  /* 0x0001810000047ab9 */ /* 0x000fe20000000800 */
[----:B------:R-:W-:Y:S01]  /*2eb0*/  @!P3 FMUL R24, R24, 0.5 ;  /* 0x3f0000001818b820 */ /* 0x000fe20000400000 */
[----:B------:R-:W2:Y:S01]  /*2ec0*/  MUFU.EX2 R21, R29 ;  /* 0x0000001d00157308 */ /* 0x000ea20000000800 */
[----:B---3--:R-:W-:Y:S01]  /*2ed0*/  @!P6 FMUL R28, R28, R28 ;  /* 0x0000001c1c1ce220 */ /* 0x008fe20000400000 */
[----:B------:R-:W-:Y:S01]  /*2ee0*/  FSETP.GEU.AND P6, PT, R40, -126, PT ;  /* 0xc2fc00002800780b */ /* 0x000fe20003fce000 */
[--C-:B------:R-:W-:Y:S01]  /*2ef0*/  FFMA R45, R45, UR4, -R3.reuse ;  /* 0x000000042d2d7c23 */ /* 0x100fe20008000803 */
[----:B------:R-:W-:Y:S02]  /*2f00*/  ULDC UR4, c[0x0][0x604] ;  /* 0x0001810000047ab9 */ /* 0x000fe40000000800 */
[----:B------:R-:W-:Y:S01]  /*2f10*/  FFMA R48, R48, UR4, -R3 ;  /* 0x0000000430307c23 */ /* 0x000fe20008000803 */
[----:B------:R-:W-:Y:S01]  /*2f20*/  @!P4 FMUL R33, R33, 0.5 ;  /* 0x3f0000002121c820 */ /* 0x000fe20000400000 */
[----:B------:R-:W3:Y:S01]  /*2f30*/  MUFU.EX2 R24, R24 ;  /* 0x0000001800187308 */ /* 0x000ee20000000800 */
[----:B-1----:R-:W-:Y:S01]  /*2f40*/  @!P2 FMUL R19, R19, R19 ;  /* 0x000000131313a220 */ /* 0x002fe20000400000 */
[----:B------:R-:W-:Y:S01]  /*2f50*/  FSETP.GEU.AND P2, PT, R37, -126, PT ;  /* 0xc2fc00002500780b */ /* 0x000fe20003f4e000 */
[----:B------:R-:W-:-:S02]  /*2f60*/  ULDC UR4, c[0x0][0x604] ;  /* 0x0001810000047ab9 */ /* 0x000fc40000000800 */
[--C-:B------:R-:W-:Y:S01]  /*2f70*/  FFMA R49, R49, UR4, -R3.reuse ;  /* 0x0000000431317c23 */ /* 0x100fe20008000803 */
[----:B------:R-:W-:Y:S01]  /*2f80*/  ULDC UR4, c[0x0][0x604] ;  /* 0x0001810000047ab9 */ /* 0x000fe20000000800 */
[----:B------:R-:W-:Y:S01]  /*2f90*/  @!P6 FMUL R40, R40, 0.5 ;  /* 0x3f0000002828e820 */ /* 0x000fe20000400000 */
[----:B------:R-:W1:Y:S01]  /*2fa0*/  MUFU.EX2 R43, R43 ;  /* 0x0000002b002b7308 */ /* 0x000e620000000800 */
[----:B--2---:R-:W-:Y:S01]  /*2fb0*/  @!P5 FMUL R21, R21, R21 ;  /* 0x000000151515d220 */ /* 0x004fe20000400000 */
[----:B------:R-:W-:Y:S01]  /*2fc0*/  FSETP.GEU.AND P5, PT, R41, -126, PT ;  /* 0xc2fc00002900780b */ /* 0x000fe20003fae000 */
[--C-:B------:R-:W-:Y:S01]  /*2fd0*/  FFMA R52, R52, UR4, -R3.reuse ;  /* 0x0000000434347c23 */ /* 0x100fe20008000803 */
[----:B------:R-:W-:Y:S02]  /*2fe0*/  ULDC UR4, c[0x0][0x604] ;  /* 0x0001810000047ab9 */ /* 0x000fe40000000800 */
[----:B------:R-:W-:Y:S01]  /*2ff0*/  FFMA R53, R53, UR4, -R3 ;  /* 0x0000000435357c23 */ /* 0x000fe20008000803 */
[----:B------:R-:W-:Y:S01]  /*3000*/  @!P2 FMUL R37, R37, 0.5 ;  /* 0x3f0000002525a820 */ /* 0x000fe20000400000 */
[----:B------:R2:W4:Y:S01]  /*3010*/  MUFU.EX2 R23, R33 ;  /* 0x0000002100177308 */ /* 0x0005220000000800 */
        /* <DEDUP_REMOVED lines=9> */
[----:B------:R-:W-:Y:S01]  /*30b0*/  FFMA R4, R57, UR4, -R3 ;  /* 0x0000000439047c23 */ /* 0x000fe20008000803 */
[----:B------:R-:W-:Y:S01]  /*30c0*/  ULDC UR4, c[0x0][0x604] ;  /* 0x0001810000047ab9 */ /* 0x000fe20000000800 */
[----:B--2---:R-:W-:Y:S01]  /*30d0*/  FADD R33, R16, R51 ;  /* 0x0000003310217221 */ /* 0x004fe20000000000 */
[----:B------:R-:W-:Y:S01]  /*30e0*/  FFMA R60, R60, UR4, -R3 ;  /* 0x000000043c3c7c23 */ /* 0x000fe20008000803 */
[----:B------:R-:W-:Y:S01]  /*30f0*/  @!P3 FMUL R36, R36, 0.5 ;  /* 0x3f0000002424b820 */ /* 0x000fe20000400000 */
[----:B------:R-:W1:Y:S01]  /*3100*/  MUFU.EX2 R40, R40 ;  /* 0x0000002800287308 */ /* 0x000e620000000800 */
[----:B----4-:R-:W-:Y:S01]  /*3110*/  @!P4 FMUL R23, R23, R23 ;  /* 0x000000171717c220 */ /* 0x010fe20000400000 */
        /* <DEDUP_REMOVED lines=22> */
[----:B------:R-:W-:Y:S01]  /*3280*/  FFMA R72, R72, UR4, -R3 ;  /* 0x0000000448487c23 */ /* 0x000fe20008000803 */
[----:B------:R-:W-:-:S03]  /*3290*/  ULDC UR4, c[0x0][0x604] ;  /* 0x0001810000047ab9 */ /* 0x000fc60000000800 */
[----:B------:R-:W-:Y:S01]  /*32a0*/  @!P6 FMUL R52, R52, 0.5 ;  /* 0x3f0000003434e820 */ /* 0x000fe20000400000 */
[----:B------:R-:W2:Y:S01]  /*32b0*/  MUFU.EX2 R67, R45 ;  /* 0x0000002d00437308 */ /* 0x000ea20000000800 */
[----:B---3--:R-:W-:Y:S01]  /*32c0*/  @!P3 FMUL R36, R36, R36 ;  /* 0x000000242424b220 */ /* 0x008fe20000400000 */
[----:B------:R-:W-:-:S05]  /*32d0*/  FSETP.GEU.AND P3, PT, R48, -126, PT ;  /* 0xc2fc00003000780b */ /* 0x000fca0003f6e000 */
[----:B------:R-:W-:Y:S01]  /*32e0*/  @!P5 FMUL R53, R53, 0.5 ;  /* 0x3f0000003535d820 */ /* 0x000fe20000400000 */
[----:B------:R-:W3:Y:S01]  /*32f0*/  MUFU.EX2 R71, R49 ;  /* 0x0000003100477308 */ /* 0x000ee20000000800 */
[----:B-1----:R-:W-:Y:S01]  /*3300*/  @!P1 FMUL R32, R32, R32 ;  /* 0x0000002020209220 */ /* 0x002fe20000400000 */
[----:B------:R-:W-:-:S05]  /*3310*/  FSETP.GEU.AND P1, PT, R44, -126, PT ;  /* 0xc2fc00002c00780b */ /* 0x000fca0003f2e000 */
[----:B------:R-:W-:Y:S01]  /*3320*/  @!P3 FMUL R48, R48, 0.5 ;  /* 0x3f0000003030b820 */ /* 0x000fe20000400000 */
[----:B------:R-:W1:Y:S01]  /*3330*/  MUFU.EX2 R38, R52 ;  /* 0x0000003400267308 */ /* 0x000e620000000800 */
[----:B--2---:R-:W-:Y:S01]  /*3340*/  @!P4 FMUL R67, R67, R67 ;  /* 0x000000434343c220 */ /* 0x004fe20000400000 */
[----:B------:R-:W-:-:S05]  /*3350*/  FSETP.GEU.AND P4, PT, R4, -126, PT ;  /* 0xc2fc00000400780b */ /* 0x000fca0003f8e000 */
        /* <DEDUP_REMOVED lines=13> */
[----:B------:R2:W4:Y:S01]  /*3430*/  MUFU.EX2 R52, R4 ;  /* 0x0000000400347308 */ /* 0x0005220000000800 */
[----:B---3--:R-:W-:Y:S01]  /*3440*/  @!P3 FMUL R48, R48, R48 ;  /* 0x000000303030b220 */ /* 0x008fe20000400000 */
[----:B------:R-:W-:-:S05]  /*3450*/  FSETP.GEU.AND P3, PT, R60, -126, PT ;  /* 0xc2fc00003c00780b */ /* 0x000fca0003f6e000 */
[----:B------:R-:W-:Y:S01]  /*3460*/  @!P5 FMUL R29, R29, 0.5 ;  /* 0x3f0000001d1dd820 */ /* 0x000fe20000400000 */
[----:B------:R3:W5:Y:S01]  /*3470*/  MUFU.EX2 R54, R25 ;  /* 0x0000001900367308 */ /* 0x0007620000000800 */
[----:B--2---:R-:W-:Y:S01]  /*3480*/  FFMA R4, R69, UR4, -R3 ;  /* 0x0000000445047c23 */ /* 0x004fe20008000803 */
[----:B------:R-:W-:Y:S01]  /*3490*/  ULDC UR4, c[0x0][0x604] ;  /* 0x0001810000047ab9 */ /* 0x000fe20000000800 */
[----:B-1----:R-:W-:Y:S01]  /*34a0*/  @!P1 FMUL R34, R34, R34 ;  /* 0x0000002222229220 */ /* 0x002fe20000400000 */
[----:B------:R-:W-:-:S03]  /*34b0*/  FSETP.GEU.AND P1, PT, R56, -126, PT ;  /* 0xc2fc00003800780b */ /* 0x000fc60003f2e000 */
[----:B------:R-:W-:Y:S01]  /*34c0*/  @!P3 FMUL R60, R60, 0.5 ;  /* 0x3f0000003c3cb820 */ /* 0x000fe20000400000 */
[----:B------:R1:W2:Y:S01]  /*34d0*/  MUFU.EX2 R65, R64 ;  /* 0x0000004000417308 */ /* 0x0002a20000000800 */
[--C-:B---3--:R-:W-:Y:S01]  /*34e0*/  FFMA R25, R73, UR4, -R3.reuse ;  /* 0x0000000449197c23 */ /* 0x108fe20008000803 */
[----:B------:R-:W-:Y:S01]  /*34f0*/  ULDC UR4, c[0x0][0x604] ;  /* 0x0001810000047ab9 */ /* 0x000fe20000000800 */
[----:B----4-:R-:W-:Y:S01]  /*3500*/  @!P4 FMUL R52, R52, R52 ;  /* 0x000000343434c220 */ /* 0x010fe20000400000 */
[--C-:B------:R-:W-:Y:S01]  /*3510*/  FFMA R80, R80, UR4, -R3.reuse ;  /* 0x0000000450507c23 */ /* 0x100fe20008000803 */
[----:B------:R-:W-:Y:S01]  /*3520*/  ULDC UR4, c[0x0][0x604] ;  /* 0x0001810000047ab9 */ /* 0x000fe20000000800 */
[----:B------:R-:W-:Y:S01]  /*3530*/  FSETP.GEU.AND P4, PT, R72, -126, PT ;  /* 0xc2fc00004800780b */ /* 0x000fe20003f8e000 */
[----:B------:R-:W-:Y:S01]  /*3540*/  FFMA R81, R81, UR4, -R3 ;  /* 0x0000000451517c23 */ /* 0x000fe20008000803 */
[----:B------:R3:W4:Y:S01]  /*3550*/  MUFU.EX2 R42, R29 ;  /* 0x0000001d002a7308 */ /* 0x0007220000000800 */
[----:B-----5:R-:W-:Y:S01]  /*3560*/  @!P2 FMUL R54, R54, R54 ;  /* 0x000000363636a220 */ /* 0x020fe20000400000 */
[----:B------:R-:W-:Y:S01]  /*3570*/  FSETP.GEU.AND P2, PT, R25, -126, PT ;  /* 0xc2fc00001900780b */ /* 0x000fe20003f4e000 */
[----:B------:R-:W-:Y:S01]  /*3580*/  @!P1 FMUL R56, R56, 0.5 ;  /* 0x3f00000038389820 */ /* 0x000fe20000400000 */
[----:B------:R-:W-:Y:S01]  /*3590*/  ULDC UR4, c[0x0][0x604] ;  /* 0x0001810000047ab9 */ /* 0x000fe20000000800 */
[----:B-1----:R-:W-:Y:S01]  /*35a0*/  FADD R64, R26, R87 ;  /* 0x000000571a407221 */ /* 0x002fe20000000000 */
[----:B------:R-:W-:Y:S01]  /*35b0*/  FFMA R76, R76, UR4, -R3 ;  /* 0x000000044c4c7c23 */ /* 0x000fe20008000803 */
[----:B------:R-:W-:Y:S01]  /*35c0*/  ULDC UR4, c[0x0][0x604] ;  /* 0x0001810000047ab9 */ /* 0x000fe20000000800 */
[----:B------:R1:W5:Y:S01]  /*35d0*/  MUFU.EX2 R61, R60 ;  /* 0x0000003c003d7308 */ /* 0x0003620000000800 */
[----:B--2---:R-:W-:Y:S01]  /*35e0*/  @!P6 FMUL R65, R65, R65 ;  /* 0x000000414141e220 */ /* 0x004fe20000400000 */
[----:B------:R-:W-:Y:S01]  /*35f0*/  FSETP.GEU.AND P6, PT, R80, -126, PT ;  /* 0xc2fc00005000780b */ /* 0x000fe20003fce000 */
[----:B------:R-:W-:Y:S01]  /*3600*/  @!P4 FMUL R72, R72, 0.5 ;  /* 0x3f0000004848c820 */ /* 0x000fe20000400000 */
[----:B---3--:R-:W-:Y:S01]  /*3610*/  FADD R29, R13, R70 ;  /* 0x000000460d1d7221 */ /* 0x008fe20000000000 */
[----:B------:R-:W-:Y:S01]  /*3620*/  FADD R90, R33, R64 ;  /* 0x00000040215a7221 */ /* 0x000fe20000000000 */
[----:B------:R-:W-:Y:S01]  /*3630*/  FADD R33, R22, R83 ;  /* 0x0000005316217221 */ /* 0x000fe20000000000 */
[----:B------:R-:W-:Y:S01]  /*3640*/  @!P2 FMUL R25, R25, 0.5 ;  /* 0x3f0000001919a820 */ /* 0x000fe20000400000 */
[----:B------:R-:W2:Y:S01]  /*3650*/  MUFU.EX2 R75, R56 ;  /* 0x00000038004b7308 */ /* 0x000ea20000000800 */
[----:B----4-:R-:W-:Y:S01]  /*3660*/  @!P5 FMUL R42, R42, R42 ;  /* 0x0000002a2a2ad220 */ /* 0x010fe20000400000 */
[----:B------:R-:W-:Y:S01]  /*3670*/  FSETP.GEU.AND P5, PT, R81, -126, PT ;  /* 0xc2fc00005100780b */ /* 0x000fe20003fae000 */
[----:B------:R-:W-:Y:S01]  /*3680*/  FADD R88, R29, R58 ;  /* 0x0000003a1d587221 */ /* 0x000fe20000000000 */
[----:B------:R-:W-:Y:S01]  /*3690*/  FADD R58, R20, R91 ;  /* 0x0000005b143a7221 */ /* 0x000fe20000000000 */
[----:B------:R-:W-:Y:S01]  /*36a0*/  FADD R29, R27, R66 ;  /* 0x000000421b1d7221 */ /* 0x000fe20000000000 */
[----:B-1----:R-:W-:Y:S01]  /*36b0*/  FADD R60, R35, R82 ;  /* 0x00000052233c7221 */ /* 0x002fe20000000000 */
[----:B------:R-:W-:Y:S01]  /*36c0*/  @!P6 FMUL R80, R80, 0.5 ;  /* 0x3f0000005050e820 */ /* 0x000fe20000400000 */
[----:B------:R-:W1:Y:S01]  /*36d0*/  MUFU.EX2 R73, R72 ;  /* 0x0000004800497308 */ /* 0x000e620000000800 */
[----:B-----5:R-:W-:Y:S01]  /*36e0*/  @!P3 FMUL R61, R61, R61 ;  /* 0x0000003d3d3db220 */ /* 0x020fe20000400000 */
[----:B------:R-:W-:Y:S01]  /*36f0*/  FSETP.GEU.AND P3, PT, R4, -126, PT ;  /* 0xc2fc00000400780b */ /* 0x000fe20003f6e000 */
[----:B------:R-:W-:Y:S01]  /*3700*/  FADD R53, R29, R60 ;  /* 0x0000003c1d357221 */ /* 0x000fe20000000000 */
[----:B------:R-:W-:Y:S01]  /*3710*/  FADD R29, R18, R89 ;  /* 0x00000059121d7221 */ /* 0x000fe20000000000 */
[C---:B------:R-:W-:Y:S01]  /*3720*/  FADD R60, R39.reuse, R10 ;  /* 0x0000000a273c7221 */ /* 0x040fe20000000000 */
[----:B------:R-:W-:Y:S01]  /*3730*/  F2FP.BF16.F32.PACK_AB R39, R39, R30 ;  /* 0x0000001e2727723e */ /* 0x000fe200000010ff */
[----:B------:R-:W-:Y:S01]  /*3740*/  @!P5 FMUL R81, R81, 0.5 ;  /* 0x3f0000005151d820 */ /* 0x000fe20000400000 */
[----:B------:R3:W4:Y:S01]  /*3750*/  MUFU.EX2 R44, R25 ;  /* 0x00000019002c7308 */ /* 0x0007220000000800 */
[----:B--2---:R-:W-:Y:S01]  /*3760*/  @!P1 FMUL R75, R75, R75 ;  /* 0x0000004b4b4b9220 */ /* 0x004fe20000400000 */
[----:B------:R-:W-:-:S02]  /*3770*/  FSETP.GEU.AND P1, PT, R68, -126, PT ;  /* 0xc2fc00004400780b */ /* 0x000fc40003f2e000 */
[----:B------:R-:W-:Y:S02]  /*3780*/  F2FP.BF16.F32.PACK_AB R27, R14, R27 ;  /* 0x0000001b0e1b723e */ /* 0x000fe400000010ff */
[----:B------:R-:W-:Y:S01]  /*3790*/  F2FP.BF16.F32.PACK_AB R35, R22, R35 ;  /* 0x000000231623723e */ /* 0x000fe200000010ff */
[----:B------:R-:W-:Y:S01]  /*37a0*/  @!P3 FMUL R4, R4, 0.5 ;  /* 0x3f0000000404b820 */ /* 0x000fe20000400000 */
[----:B------:R-:W2:Y:S01]  /*37b0*/  MUFU.EX2 R79, R80 ;  /* 0x00000050004f7308 */ /* 0x000ea20000000800 */
[----:B-1----:R-:W-:Y:S01]  /*37c0*/  @!P4 FMUL R73, R73, R73 ;  /* 0x000000494949c220 */ /* 0x002fe20000400000 */
[----:B------:R-:W-:Y:S01]  /*37d0*/  FSETP.GEU.AND P4, PT, R76, -126, PT ;  /* 0xc2fc00004c00780b */ /* 0x000fe20003f8e000 */
[----:B---3--:R-:W-:Y:S02]  /*37e0*/  FADD R25, R11, R62 ;  /* 0x0000003e0b197221 */ /* 0x008fe40000000000 */
[----:B------:R-:W-:Y:S02]  /*37f0*/  FADD R37, R40, R73 ;  /* 0x0000004928257221 */ /* 0x000fe40000000000 */
[----:B------:R-:W-:Y:S01]  /*3800*/  FADD R45, R25, R46 ;  /* 0x0000002e192d7221 */ /* 0x000fe20000000000 */
[----:B------:R-:W1:Y:S01]  /*3810*/  MUFU.EX2 R56, R81 ;  /* 0x0000005100387308 */ /* 0x000e620000000800 */
[----:B----4-:R-:W-:Y:S01]  /*3820*/  @!P2 FMUL R44, R44, R44 ;  /* 0x0000002c2c2ca220 */ /* 0x010fe20000400000 */
[----:B------:R-:W-:Y:S01]  /*3830*/  FADD R25, R12, R47 ;  /* 0x0000002f0c197221 */ /* 0x000fe20000000000 */
[----:B------:R-:W-:Y:S01]  /*3840*/  @!P1 FMUL R68, R68, 0.5 ;  /* 0x3f00000044449820 */ /* 0x000fe20000400000 */
[----:B------:R-:W-:-:S02]  /*3850*/  FADD R45, R45, R88 ;  /* 0x000000582d2d7221 */ /* 0x000fc40000000000 */
[----:B------:R-:W-:Y:S01]  /*3860*/  FADD R49, R25, R58 ;  /* 0x0000003a19317221 */ /* 0x000fe20000000000 */
[----:B------:R-:W-:Y:S01]  /*3870*/  FADD R58, R30, R43 ;  /* 0x0000002b1e3a7221 */ /* 0x000fe20000000000 */
[----:B------:R3:W4:Y:S01]  /*3880*/  MUFU.EX2 R50, R4 ;  /* 0x0000000400327308 */ /* 0x0007220000000800 */
[----:B--2---:R-:W-:Y:S01]  /*3890*/  @!P6 FMUL R79, R79, R79 ;  /* 0x0000004f4f4fe220 */ /* 0x004fe20000400000 */
[----:B------:R-:W-:Y:S01]  /*38a0*/  FADD R25, R31, R74 ;  /* 0x0000004a1f197221 */ /* 0x000fe20000000000 */
[----:B------:R-:W-:Y:S01]  /*38b0*/  @!P4 FMUL R76, R76, 0.5 ;  /* 0x3f0000004c4cc820 */ /* 0x000fe20000400000 */
[----:B------:R-:W-:Y:S01]  /*38c0*/  FADD R49, R49, R90 ;  /* 0x0000005a31317221 */ /* 0x000fe20000000000 */
[----:B------:R-:W-:Y:S01]  /*38d0*/  FADD R64, R48, R79 ;  /* 0x0000004f30407221 */ /* 0x000fe20000000000 */
[----:B------:R-:W-:Y:S01]  /*38e0*/  FADD R92, R25, R58 ;  /* 0x0000003a195c7221 */ /* 0x000fe20000000000 */
[----:B------:R-:W-:Y:S01]  /*38f0*/  FADD R25, R19, R52 ;  /* 0x0000003413197221 */ /* 0x000fe20000000000 */
[----:B------:R2:W5:Y:S01]  /*3900*/  MUFU.EX2 R69, R68 ;  /* 0x0000004400457308 */ /* 0x0005620000000800 */
[--C-:B---3--:R-:W-:Y:S01]  /*3910*/  FFMA R4, R77, UR4, -R3.reuse ;  /* 0x000000044d047c23 */ /* 0x108fe20008000803 */
[----:B------:R-:W-:Y:S01]  /*3920*/  ULDC UR4, c[0x0][0x604] ;  /* 0x0001810000047ab9 */ /* 0x000fe20000000800 */
[----:B-1----:R-:W-:Y:S01]  /*3930*/  @!P5 FMUL R56, R56, R56 ;  /* 0x000000383838d220 */ /* 0x002fe20000400000 */
[--C-:B------:R-:W-:Y:S01]  /*3940*/  FFMA R84, R84, UR4, -R3.reuse ;  /* 0x0000000454547c23 */ /* 0x100fe20008000803 */
[----:B------:R-:W-:Y:S01]  /*3950*/  FFMA R3, R85, UR6, -R3 ;  /* 0x0000000655037c23 */ /* 0x000fe20008000803 */
[----:B------:R-:W-:Y:S01]  /*3960*/  FSETP.GEU.AND P2, PT, R4, -126, PT ;  /* 0xc2fc00000400780b */ /* 0x000fe20003f4e000 */
[----:B------:R-:W-:Y:S01]  /*3970*/  FADD R85, R29, R60 ;  /* 0x0000003c1d557221 */ /* 0x000fe20000000000 */
[----:B------:R-:W1:Y:S01]  /*3980*/  MUFU.EX2 R77, R76 ;  /* 0x0000004c004d7308 */ /* 0x000e620000000800 */
[----:B------:R-:W-:Y:S01]  /*3990*/  FSETP.GEU.AND P6, PT, R84, -126, PT ;  /* 0xc2fc00005400780b */ /* 0x000fe20003fce000 */
[----:B------:R-:W-:Y:S01]  /*39a0*/  FADD R29, R32, R65 ;  /* 0x00000041201d7221 */ /* 0x000fe20000000000 */
[----:B------:R-:W-:Y:S01]  /*39b0*/  FSETP.GEU.AND P5, PT, R3, -126, PT ;  /* 0xc2fc00000300780b */ /* 0x000fe20003fae000 */
[----:B------:R-:W-:Y:S01]  /*39c0*/  FADD R60, R63, R44 ;  /* 0x0000002c3f3c7221 */ /* 0x000fe20000000000 */
[----:B--2---:R-:W-:Y:S01]  /*39d0*/  FADD R68, R71, R56 ;  /* 0x0000003847447221 */ /* 0x004fe20000000000 */
[----:B----4-:R-:W-:Y:S01]  /*39e0*/  @!P3 FMUL R50, R50, R50 ;  /* 0x000000323232b220 */ /* 0x010fe20000400000 */
[----:B------:R-:W-:Y:S01]  /*39f0*/  FADD R72, R29, R64 ;  /* 0x000000401d487221 */ /* 0x000fe20000000000 */
[----:B------:R-:W-:Y:S01]  /*3a00*/  FADD R41, R25, R60 ;  /* 0x0000003c19297221 */ /* 0x000fe20000000000 */
[----:B-----5:R-:W-:Y:S01]  /*3a10*/  @!P1 FMUL R69, R69, R69 ;  /* 0x0000004545459220 */ /* 0x020fe20000400000 */
[----:B------:R-:W-:Y:S01]  /*3a20*/  FADD R29, R59, R50 ;  /* 0x000000323b1d7221 */ /* 0x000fe20000000000 */
[----:B------:R-:W-:Y:S01]  /*3a30*/  @!P2 FMUL R4, R4, 0.5 ;  /* 0x3f0000000404a820 */ /* 0x000fe20000400000 */
[----:B------:R-:W-:Y:S01]  /*3a40*/  FADD R92, R53, R92 ;  /* 0x0000005c355c7221 */ /* 0x000fe20000000000 */
[----:B------:R-:W-:Y:S01]  /*3a50*/  FADD R25, R36, R69 ;  /* 0x0000004524197221 */ /* 0x000fe20000000000 */
[----:B------:R-:W-:Y:S01]  /*3a60*/  @!P6 FMUL R84, R84, 0.5 ;  /* 0x3f0000005454e820 */ /* 0x000fe20000400000 */
[----:B------:R2:W3:Y:S01]  /*3a70*/  MUFU.EX2 R46, R4 ;  /* 0x00000004002e7308 */ /* 0x0004e20000000800 */
[----:B------:R-:W-:Y:S01]  /*3a80*/  @!P5 FMUL R3, R3, 0.5 ;  /* 0x3f0000000303d820 */ /* 0x000fe20000400000 */
[----:B-1----:R-:W-:Y:S01]  /*3a90*/  @!P4 FMUL R77, R77, R77 ;  /* 0x0000004d4d4dc220 */ /* 0x002fe20000400000 */
[----:B------:R-:W-:Y:S01]  /*3aa0*/  FADD R45, R45, R92 ;  /* 0x0000005c2d2d7221 */ /* 0x000fe20000000000 */
[----:B------:R-:W-:-:S02]  /*3ab0*/  F2FP.BF16.F32.PACK_AB R30, R59, R36 ;  /* 0x000000243b1e723e */ /* 0x000fc400000010ff */
[----:B------:R-:W-:Y:S01]  /*3ac0*/  FADD R60, R34, R77 ;  /* 0x0000004d223c7221 */ /* 0x000fe20000000000 */
[----:B------:R-:W-:Y:S01]  /*3ad0*/  F2FP.BF16.F32.PACK_AB R36, R71, R48 ;  /* 0x000000304724723e */ /* 0x000fe200000010ff */
[----:B------:R-:W1:Y:S01]  /*3ae0*/  MUFU.EX2 R81, R84 ;  /* 0x0000005400517308 */ /* 0x000e620000000800 */
[----:B--2---:R-:W-:Y:S01]  /*3af0*/  FADD R4, R14, R55 ;  /* 0x000000370e047221 */ /* 0x004fe20000000000 */
[----:B------:R-:W-:Y:S02]  /*3b00*/  F2FP.BF16.F32.PACK_AB R53, R47, R62 ;  /* 0x0000003e2f35723e */ /* 0x000fe400000010ff */
[----:B------:R-:W-:Y:S01]  /*3b10*/  F2FP.BF16.F32.PACK_AB R48, R42, R65 ;  /* 0x000000412a30723e */ /* 0x000fe200000010ff */
[----:B------:R-:W-:Y:S01]  /*3b20*/  FADD R80, R4, R33 ;  /* 0x0000002104507221 */ /* 0x000fe20000000000 */
[----:B------:R-:W-:Y:S01]  /*3b30*/  FADD R4, R24, R75 ;  /* 0x0000004b18047221 */ /* 0x000fe20000000000 */
[----:B------:R-:W-:Y:S01]  /*3b40*/  FADD R33, R23, R42 ;  /* 0x0000002a17217221 */ /* 0x000fe20000000000 */
[----:B------:R2:W4:Y:S01]  /*3b50*/  MUFU.EX2 R58, R3 ;  /* 0x00000003003a7308 */ /* 0x0005220000000800 */
[----:B---3--:R-:W-:Y:S01]  /*3b60*/  @!P2 FMUL R46, R46, R46 ;  /* 0x0000002e2e2ea220 */ /* 0x008fe20000400000 */
[----:B------:R-:W-:Y:S01]  /*3b70*/  FADD R37, R4, R37 ;  /* 0x0000002504257221 */ /* 0x000fe20000000000 */
[----:B------:R-:W-:Y:S01]  /*3b80*/  FADD R76, R33, R68 ;  /* 0x00000044214c7221 */ /* 0x000fe20000000000 */
[----:B------:R-:W-:Y:S01]  /*3b90*/  FADD R4, R21, R54 ;  /* 0x0000003615047221 */ /* 0x000fe20000000000 */
[----:B------:R-:W-:Y:S01]  /*3ba0*/  FADD R33, R67, R46 ;  /* 0x0000002e43217221 */ /* 0x000fe20000000000 */
[----:B------:R-:W-:Y:S01]  /*3bb0*/  FADD R37, R37, R72 ;  /* 0x0000004825257221 */ /* 0x000fe20000000000 */
[----:B------:R-:W-:Y:S01]  /*3bc0*/  FADD R41, R41, R76 ;  /* 0x0000004c29297221 */ /* 0x000fe20000000000 */
[----:B------:R-:W-:Y:S01]  /*3bd0*/  FADD R80, R80, R85 ;  /* 0x0000005550507221 */ /* 0x000fe20000000000 */
[----:B-1----:R-:W-:Y:S01]  /*3be0*/  @!P6 FMUL R81, R81, R81 ;  /* 0x000000515151e220 */ /* 0x002fe20000400000 */
[----:B--2---:R-:W-:Y:S01]  /*3bf0*/  FADD R3, R28, R61 ;  /* 0x0000003d1c037221 */ /* 0x004fe20000000000 */
[----:B------:R-:W-:Y:S01]  /*3c00*/  FADD R4, R4, R33 ;  /* 0x0000002104047221 */ /* 0x000fe20000000000 */
[----:B------:R-:W-:Y:S01]  /*3c10*/  FADD R80, R49, R80 ;  /* 0x0000005031507221 */ /* 0x000fe20000000000 */
[----:B------:R-:W-:Y:S01]  /*3c20*/  FADD R64, R38, R81 ;  /* 0x0000005126407221 */ /* 0x000fe20000000000 */
[----:B------:R-:W-:Y:S01]  /*3c30*/  FADD R3, R3, R60 ;  /* 0x0000003c03037221 */ /* 0x000fe20000000000 */
[----:B------:R-:W-:Y:S01]  /*3c40*/  F2FP.BF16.F32.PACK_AB R49, R51, R70 ;  /* 0x000000463331723e */ /* 0x000fe200000010ff */
[----:B----4-:R-:W-:Y:S01]  /*3c50*/  @!P5 FMUL R58, R58, R58 ;  /* 0x0000003a3a3ad220 */ /* 0x010fe20000400000 */
[----:B------:R-:W-:Y:S01]  /*3c60*/  FADD R64, R25, R64 ;  /* 0x0000004019407221 */ /* 0x000fe20000000000 */
[----:B------:R-:W-:-:S02]  /*3c70*/  F2FP.BF16.F32.PACK_AB R25, R12, R11 ;  /* 0x0000000b0c19723e */ /* 0x000fc400000010ff */
[----:B------:R-:W-:Y:S01]  /*3c80*/  FADD R68, R57, R58 ;  /* 0x0000003a39447221 */ /* 0x000fe20000000000 */
[----:B------:R-:W-:Y:S01]  /*3c90*/  FADD R64, R3, R64 ;  /* 0x0000004003407221 */ /* 0x000fe20000000000 */
[----:B------:R-:W-:Y:S01]  /*3ca0*/  IMAD.U32 R3, RZ, RZ, UR7 ;  /* 0x00000007ff037e24 */ /* 0x000fe2000f8e00ff */
[----:B------:R-:W-:Y:S01]  /*3cb0*/  F2FP.BF16.F32.PACK_AB R31, R18, R31 ;  /* 0x0000001f121f723e */ /* 0x000fe200000010ff */
[----:B------:R-:W-:Y:S01]  /*3cc0*/  FADD R29, R29, R68 ;  /* 0x000000441d1d7221 */ /* 0x000fe20000000000 */
[----:B------:R-:W-:Y:S01]  /*3cd0*/  FADD R37, R37, R64 ;  /* 0x0000004025257221 */ /* 0x000fe20000000000 */
[----:B------:R1:W-:Y:S01]  /*3ce0*/  SYNCS.ARRIVE.TRANS64.A1T0 RZ, [R3+UR41], RZ ;  /* 0x000000ff03ff79a7 */ /* 0x0003e20008100029 */
[----:B------:R-:W-:Y:S01]  /*3cf0*/  F2FP.BF16.F32.PACK_AB R33, R20, R15 ;  /* 0x0000000f1421723e */ /* 0x000fe200000010ff */
[----:B------:R-:W-:Y:S01]  /*3d00*/  FADD R4, R4, R29 ;  /* 0x0000001d04047221 */ /* 0x000fe20000000000 */
[----:B------:R-:W-:Y:S02]  /*3d10*/  F2FP.BF16.F32.PACK_AB R29, R16, R13 ;  /* 0x0000000d101d723e */ /* 0x000fe400000010ff */
[----:B------:R-:W-:Y:S01]  /*3d20*/  F2FP.BF16.F32.PACK_AB R55, R55, R66 ;  /* 0x000000423737723e */ /* 0x000fe200000010ff */
[----:B------:R-:W-:Y:S01]  /*3d30*/  FADD R4, R41, R4 ;  /* 0x0000000429047221 */ /* 0x000fe20000000000 */
[----:B------:R-:W-:Y:S01]  /*3d40*/  F2FP.BF16.F32.PACK_AB R51, R89, R74 ;  /* 0x0000004a5933723e */ /* 0x000fe200000010ff */
[----:B-1----:R-:W-:Y:S01]  /*3d50*/  FADD R3, R45, R80 ;  /* 0x000000502d037221 */ /* 0x002fe20000000000 */
[----:B------:R-:W-:Y:S01]  /*3d60*/  F2FP.BF16.F32.PACK_AB R45, R91, R78 ;  /* 0x0000004e5b2d723e */ /* 0x000fe200000010ff */
[----:B------:R-:W-:Y:S01]  /*3d70*/  FADD R4, R37, R4 ;  /* 0x0000000425047221 */ /* 0x000fe20000000000 */
[----:B------:R-:W-:-:S02]  /*3d80*/  F2FP.BF16.F32.PACK_AB R37, R26, R17 ;  /* 0x000000111a25723e */ /* 0x000fc400000010ff */
[----:B------:R-:W-:Y:S02]  /*3d90*/  F2FP.BF16.F32.PACK_AB R26, R21, R28 ;  /* 0x0000001c151a723e */ /* 0x000fe400000010ff */
[----:B------:R-:W-:Y:S02]  /*3da0*/  F2FP.BF16.F32.PACK_AB R28, R23, R32 ;  /* 0x00000020171c723e */ /* 0x000fe400000010ff */
[----:B------:R-:W-:Y:S02]  /*3db0*/  F2FP.BF16.F32.PACK_AB R32, R63, R40 ;  /* 0x000000283f20723e */ /* 0x000fe400000010ff */
[----:B------:R-:W-:Y:S02]  /*3dc0*/  F2FP.BF16.F32.PACK_AB R47, R83, R82 ;  /* 0x00000052532f723e */ /* 0x000fe400000010ff */
[----:B------:R-:W-:Y:S02]  /*3dd0*/  F2FP.BF16.F32.PACK_AB R41, R87, R86 ;  /* 0x000000565729723e */ /* 0x000fe400000010ff */
        /* <DEDUP_REMOVED lines=9> */
[----:B------:R-:W-:Y:S01]  /*3e70*/  F2FP.BF16.F32.PACK_AB R42, R58, R81 ;  /* 0x000000513a2a723e */ /* 0x000fe200000010ff */
[----:B------:R-:W-:Y:S06]  /*3e80*/  @!P0 BRA `(.L_x_19) ;  /* 0x0000000000048947 */ /* 0x000fec0003800000 */
[----:B------:R-:W-:Y:S01]  /*3e90*/  BPT.TRAP 0x1 ;  /* 0x000000040000795c */ /* 0x000fe20000300000 */
.L_x_19:
[----:B------:R-:W1:Y:S02]  /*3ea0*/  SYNCS.PHASECHK.TRANS64.TRYWAIT P1, [UR36+0x2a008], R9 ;  /* 0x02a00809ff0075a7 */ /* 0x000e640008020164 */
[----:B-1----:R-:W-:Y:S05]  /*3eb0*/  @!P1 BRA `(.L_x_20) ;  /* 0x000000d000789947 */ /* 0x002fea0003800000 */
.L_x_114:
[----:B------:R-:W-:Y:S01]  /*3ec0*/  UIADD3 UR4, UR40, 0x700, URZ ;  /* 0x0000070028047890 */ /* 0x000fe2000fffe03f */
[----:B------:R-:W-:Y:S01]  /*3ed0*/  WARPGROUP.ARRIVE ;  /* 0x00000000000079c5 */ /* 0x000fe20000000000 */
[----:B------:R-:W-:Y:S01]  /*3ee0*/  UMOV UR19, 0xc0000010 ;  /* 0xc000001000137882 */ /* 0x000fe20000000000 */
[----:B------:R-:W-:Y:S01]  /*3ef0*/  UIADD3 UR6, UR40, 0x800, URZ ;  /* 0x0000080028067890 */ /* 0x000fe2000fffe03f */
[----:B------:R-:W-:Y:S01]  /*3f00*/  F2FP.BF16.F32.PACK_AB R43, R10, R43 ;  /* 0x0000002b0a2b723e */ /* 0x000fe200000010ff */
[----:B------:R-:W-:Y:S01]  /*3f10*/  UMOV UR7, 0xc0000010 ;  /* 0xc000001000077882 */ /* 0x000fe20000000000 */
[----:B------:R-:W-:Y:S01]  /*3f20*/  UIADD3 UR10, UR40, 0x900, URZ ;  /* 0x00000900280a7890 */ /* 0x000fe2000fffe03f */
[----:B------:R-:W-:Y:S01]  /*3f30*/  UMOV UR18, UR4 ;  /* 0x0000000400127c82 */ /* 0x000fe20008000000 */
[----:B------:R-:W-:Y:S01]  /*3f40*/  UMOV UR11, 0xc0000010 ;  /* 0xc0000010000b7882 */ /* 0x000fe20000000000 */
[----:B------:R-:W-:Y:S01]  /*3f50*/  HGMMA.64x16x16.F32.BF16 R136, R24, gdesc[UR16].tnspB, RZ, !UPT, gsb0 ;  /* 0x4020001018887df0 */ /* 0x000fe2000c0018ff */
[----:B------:R-:W-:Y:S01]  /*3f60*/  UIADD3 UR14, UR40, 0xa00, URZ ;  /* 0x00000a00280e7890 */ /* 0x000fe2000fffe03f */
[----:B------:R-:W-:Y:S01]  /*3f70*/  UMOV UR15, 0xc0000010 ;  /* 0xc0000010000f7882 */ /* 0x000fe20000000000 */
[----:B------:R-:W-:Y:S01]  /*3f80*/  UIADD3 UR4, UR40, 0xb00, URZ ;  /* 0x00000b0028047890 */ /* 0x000fe2000fffe03f */
[----:B------:R-:W-:Y:S01]  /*3f90*/  UMOV UR19, 0xc0000010 ;  /* 0xc000001000137882 */ /* 0x000fe20000000000 */
[----:B------:R-:W-:-:S02]  /*3fa0*/  WARPGROUP.DEPBAR.LE gsb0, 0x0 ;  /* 0x00008000000079c5 */ /* 0x000fc40000010000 */
[----:B------:R-:W-:-:S06]  /*3fb0*/  WARPGROUP.ARRIVE ;  /* 0x00000000000079c5 */ /* 0x000fcc0000000000 */
[----:B------:R-:W-:Y:S01]  /*3fc0*/  HGMMA.64x16x16.F32.BF16 R128, R24, gdesc[UR4].tnspB, RZ, !UPT, gsb0 ;  /* 0x4020000418807df0 */ /* 0x000fe2000c0018ff */
[----:B------:R-:W-:Y:S01]  /*3fd0*/  UIADD3 UR6, UR40, 0xc00, URZ ;  /* 0x00000c0028067890 */ /* 0x000fe2000fffe03f */
[----:B------:R-:W-:Y:S01]  /*3fe0*/  UMOV UR7, 0xc0000010 ;  /* 0xc000001000077882 */ /* 0x000fe20000000000 */
[----:B------:R-:W-:Y:S02]  /*3ff0*/  WARPGROUP.DEPBAR.LE gsb0, 0x0 ;  /* 0x00008000000079c5 */ /* 0x000fe40000010000 */
[----:B------:R-:W-:-:S06]  /*4000*/  WARPGROUP.ARRIVE ;  /* 0x00000000000079c5 */ /* 0x000fcc0000000000 */
[----:B------:R-:W-:Y:S01]  /*4010*/  HGMMA.64x16x16.F32.BF16 R120, R24, gdesc[UR8].tnspB, RZ, !UPT, gsb0 ;  /* 0x4020000818787df0 */ /* 0x000fe2000c0018ff */
[----:B------:R-:W-:Y:S01]  /*4020*/  UIADD3 UR10, UR40, 0xd00, URZ ;  /* 0x00000d00280a7890 */ /* 0x000fe2000fffe03f */
[----:B------:R-:W-:Y:S01]  /*4030*/  UMOV UR11, 0xc0000010 ;  /* 0xc0000010000b7882 */ /* 0x000fe20000000000 */
[----:B------:R-:W-:Y:S02]  /*4040*/  WARPGROUP.DEPBAR.LE gsb0, 0x0 ;  /* 0x00008000000079c5 */ /* 0x000fe40000010000 */
[----:B------:R-:W-:-:S06]  /*4050*/  WARPGROUP.ARRIVE ;  /* 0x00000000000079c5 */ /* 0x000fcc0000000000 */
[----:B------:R-:W-:Y:S01]  /*4060*/  HGMMA.64x16x16.F32.BF16 R112, R24, gdesc[UR12].tnspB, RZ, !UPT, gsb0 ;  /* 0x4020000c18707df0 */ /* 0x000fe2000c0018ff */
[----:B------:R-:W-:Y:S01]  /*4070*/  UMOV UR14, UR4 ;  /* 0x00000004000e7c82 */ /* 0x000fe20008000000 */
[----:B------:R-:W-:Y:S01]  /*4080*/  UMOV UR15, 0xc0000010 ;  /* 0xc0000010000f7882 */ /* 0x000fe20000000000 */
[----:B------:R-:W-:-:S07]  /*4090*/  UIADD3 UR4, UR40, 0x720, URZ ;  /* 0x0000072028047890 */ /* 0x000fce000fffe03f */
[----:B------:R-:W-:Y:S01]  /*40a0*/  UMOV UR18, UR4 ;  /* 0x0000000400127c82 */ /* 0x000fe20008000000 */
[----:B------:R-:W-:Y:S01]  /*40b0*/  UIADD3 UR4, UR40, 0xb20, URZ ;  /* 0x00000b2028047890 */ /* 0x000fe2000fffe03f */
        /* <DEDUP_REMOVED lines=17> */
[----:B------:R-:W-:Y:S01]  /*41d0*/  HGMMA.64x16x16.F32.BF16 R136, R28, gdesc[UR16].tnspB, R136, gsb0 ;  /* 0x402000101c887df0 */ /* 0x000fe20008001888 */
[----:B------:R-:W-:Y:S02]  /*41e0*/  UMOV UR19, 0xc0000010 ;  /* 0xc000001000137882 */ /* 0x000fe40000000000 */
[----:B------:R-:W-:Y:S02]  /*41f0*/  WARPGROUP.DEPBAR.LE gsb0, 0x0 ;  /* 0x00008000000079c5 */ /* 0x000fe40000010000 */
[----:B------:R-:W-:-:S06]  /*4200*/  WARPGROUP.ARRIVE ;  /* 0x00000000000079c5 */ /* 0x000fcc0000000000 */
[----:B------:R-:W-:Y:S01]  /*4210*/  HGMMA.64x16x16.F32.BF16 R128, R28, gdesc[UR4].tnspB, R128, gsb0 ;  /* 0x402000041c807df0 */ /* 0x000fe20008001880 */
[----:B------:R-:W-:Y:S01]  /*4220*/  UIADD3 UR6, UR40, 0xc20, URZ ;  /* 0x00000c2028067890 */ /* 0x000fe2000fffe03f */
[----:B------:R-:W-:Y:S01]  /*4230*/  UMOV UR7, 0xc0000010 ;  /* 0xc000001000077882 */ /* 0x000fe20000000000 */
        /* <DEDUP_REMOVED lines=8> */
[----:B------:R-:W-:Y:S01]  /*42c0*/  UMOV UR14, UR4 ;  /* 0x00000004000e7c82 */ /* 0x000fe20008000000 */
[----:B------:R-:W-:Y:S01]  /*42d0*/  UMOV UR15, 0xc0000010 ;  /* 0xc0000010000f7882 */ /* 0x000fe20000000000 */
[----:B------:R-:W-:-:S07]  /*42e0*/  UIADD3 UR4, UR40, 0x740, URZ ;  /* 0x0000074028047890 */ /* 0x000fce000fffe03f */
[----:B------:R-:W-:Y:S01]  /*42f0*/  UMOV UR18, UR4 ;  /* 0x0000000400127c82 */ /* 0x000fe20008000000 */
[----:B------:R-:W-:Y:S01]  /*4300*/  UIADD3 UR4, UR40, 0xb40, URZ ;  /* 0x00000b4028047890 */ /* 0x000fe2000fffe03f */
        /* <DEDUP_REMOVED lines=202> */
[----:B------:R-:W-:Y:S03]  /*4fb0*/  HGMMA.64x16x16.F32.BF16 R136, R40, gdesc[UR16].tnspB, R136, gsb0 ;  /* 0x4020001028887df0 */ /* 0x000fe60008001888 */
        /* <DEDUP_REMOVED lines=15> */
[----:B------:R-:W-:Y:S02]  /*50b0*/  WARPGROUP.DEPBAR.LE gsb0, 0x0 ;  /* 0x00008000000079c5 */ /* 0x000fe40000010000 */
[----:B------:R-:W-:-:S06]  /*50c0*/  WARPGROUP.ARRIVE ;  /* 0x00000000000079c5 */ /* 0x000fcc0000000000 */
[----:B------:R-:W-:Y:S03]  /*50d0*/  HGMMA.64x16x16.F32.BF16 R104, R40, gdesc[UR12].tnspB, R104, gsb0 ;  /* 0x4020000c28687df0 */ /* 0x000fe60008001868 */
[----:B------:R-:W-:Y:S02]  /*50e0*/  WARPGROUP.DEPBAR.LE gsb0, 0x0 ;  /* 0x00008000000079c5 */ /* 0x000fe40000010000 */
[----:B------:R-:W-:-:S06]  /*50f0*/  WARPGROUP.ARRIVE ;  /* 0x00000000000079c5 */ /* 0x000fcc0000000000 */
[----:B------:R-:W-:Y:S03]  /*5100*/  HGMMA.64x16x16.F32.BF16 R96, R40, gdesc[UR4].tnspB, R96, gsb0 ;  /* 0x4020000428607df0 */ /* 0x000fe60008001860 */
[----:B------:R-:W-:Y:S02]  /*5110*/  WARPGROUP.DEPBAR.LE gsb0, 0x0 ;  /* 0x00008000000079c5 */ /* 0x000fe40000010000 */
[----:B------:R-:W-:-:S06]  /*5120*/  WARPGROUP.ARRIVE ;  /* 0x00000000000079c5 */ /* 0x000fcc0000000000 */
[----:B------:R-:W-:Y:S03]  /*5130*/  HGMMA.64x16x16.F32.BF16 R88, R40, gdesc[UR8].tnspB, R88, gsb0 ;  /* 0x4020000828587df0 */ /* 0x000fe60008001858 */
[----:B------:R-:W-:Y:S02]  /*5140*/  WARPGROUP.DEPBAR.LE gsb0, 0x0 ;  /* 0x00008000000079c5 */ /* 0x000fe40000010000 */
[----:B------:R-:W-:Y:S05]  /*5150*/  @!P0 BRA `(.L_x_21) ;  /* 0x0000000000048947 */ /* 0x000fea0003800000 */
[----:B------:R-:W-:Y:S01]  /*5160*/  BPT.TRAP 0x1 ;  /* 0x000000040000795c */ /* 0x000fe20000300000 */
.L_x_21:
[----:B------:R-:W-:Y:S01]  /*5170*/  UISETP.GT.U32.AND UP0, UPT, UR5, 0x1, UPT ;  /* 0x000000010500788c */ /* 0x000fe2000bf04070 */
[----:B-1----:R-:W-:Y:S01]  /*5180*/  MOV R9, RZ ;  /* 0x000000ff00097202 */ /* 0x002fe20000000f00 */
[----:B------:R-:W-:-:S04]  /*5190*/  UIADD3 UR4, UR36, 0x2a028, URZ ;  /* 0x0002a02824047890 */ /* 0x000fc8000fffe03f */
[----:B------:R-:W-:Y:S01]  /*51a0*/  PLOP3.LUT P1, PT, PT, PT, UP0, 0x80, 0x0 ;  /* 0x000000000000781c */ /* 0x000fe20003f2f008 */
[----:B------:R-:W-:-:S09]  /*51b0*/  UPRMT UR4, URZ, 0x654, UR4 ;  /* 0x000006543f047896 */ /* 0x000fd20008000004 */
[----:B------:R-:W-:Y:S03]  /*51c0*/  SYNCS.ARRIVE.TRANS64.RED.A1T0 RZ, [UR4], RZ ;  /* 0x000000ffffff79a7 */ /* 0x000fe60008100404 */
[----:B------:R-:W-:Y:S05]  /*51d0*/  @P1 BRA `(.L_x_22) ;  /* 0x0000000000041947 */ /* 0x000fea0003800000 */
[----:B------:R-:W-:Y:S01]  /*51e0*/  BPT.TRAP 0x1 ;  /* 0x000000040000795c */ /* 0x000fe20000300000 */
.L_x_22:
[C---:B------:R-:W-:Y:S01]  /*51f0*/  ISETP.GE.AND P2, PT, R8.reuse, 0x3, PT ;  /* 0x000000030800780c */ /* 0x040fe20003f46270 */
[----:B------:R-:W-:Y:S01]  /*5200*/  UMOV UR43, 0x1 ;  /* 0x00000001002b7882 */ /* 0x000fe20000000000 */
[----:B------:R-:W-:Y:S01]  /*5210*/  UMOV UR41, 0x2 ;  /* 0x0000000200297882 */ /* 0x000fe20000000000 */
[----:B------:R-:W-:Y:S02]  /*5220*/  IADD3 R7, R7, 0x80, RZ ;  /* 0x0000008007077810 */ /* 0x000fe40007ffe0ff */
[----:B------:R-:W-:-:S08]  /*5230*/  IADD3 R8, R8, -0x1, RZ ;  /* 0xffffffff08087810 */ /* 0x000fd00007ffe0ff */
[----:B------:R-:W-:Y:S05]  /*5240*/  @!P2 BRA `(.L_x_23) ;  /* 0x0000003800a8a947 */ /* 0x000fea0003800000 */
[----:B------:R-:W-:Y:S01]  /*5250*/  IMAD.MOV.U32 R11, RZ, RZ, R5 ;  /* 0x000000ffff0b7224 */ /* 0x000fe200078e0005 */
[----:B------:R-:W-:Y:S01]  /*5260*/  MOV R13, R6 ;  /* 0x00000006000d7202 */ /* 0x000fe20000000f00 */
[----:B------:R-:W-:Y:S01]  /*5270*/  UMOV UR41, 0x2 ;  /* 0x0000000200297882 */ /* 0x000fe20000000000 */
[----:B------:R-:W-:Y:S01]  /*5280*/  MOV R9, RZ ;  /* 0x000000ff00097202 */ /* 0x000fe20000000f00 */
[----:B------:R-:W-:Y:S01]  /*5290*/  UMOV UR43, 0x1 ;  /* 0x00000001002b7882 */ /* 0x000fe20000000000 */
[----:B------:R-:W-:-:S05]  /*52a0*/  ULDC UR5, c[0x0][0x604] ;  /* 0x0001810000057ab9 */ /* 0x000fca0000000800 */
.L_x_34:
[----:B------:R-:W-:-:S13]  /*52b0*/  PLOP3.LUT P3, PT, PT, PT, UP1, 0x80, 0x0 ;  /* 0x000000000000781c */ /* 0x000fda0003f6f018 */
[----:B------:R-:W-:Y:S05]  /*52c0*/  @!P3 BRA `(.L_x_24) ;  /* 0x000000000004b947 */ /* 0x000fea0003800000 */
[----:B------:R-:W-:Y:S01]  /*52d0*/  BPT.TRAP 0x1 ;  /* 0x000000040000795c */ /* 0x000fe20000300000 */
.L_x_24:
[----:B------:R-:W-:Y:S01]  /*52e0*/  ULEA UR4, UR41, UR36, 0x3 ;  /* 0x0000002429047291 */ /* 0x000fe2000f8e183f */
[----:B------:R-:W-:-:S08]  /*52f0*/  SHF.L.U32 R5, R9, 0x1f, RZ ;  /* 0x0000001f09057819 */ /* 0x000fd000000006ff */
[----:B------:R-:W1:Y:S02]  /*5300*/  SYNCS.PHASECHK.TRANS64.TRYWAIT P2, [UR4+0x2a000], R5 ;  /* 0x02a00005ff0075a7 */ /* 0x000e640008040144 */
[----:B-1----:R-:W-:Y:S05]  /*5310*/  @!P2 BRA `(.L_x_25) ;  /* 0x000000bc0078a947 */ /* 0x002fea0003800000 */
.L_x_115:
[----:B------:R-:W-:Y:S01]  /*5320*/  UIMAD UR22, UR41, 0x700, UR42 ;  /* 0x00000700291678a4 */ /* 0x000fe2000f8e022a */
[----:B------:R-:W-:Y:S01]  /*5330*/  WARPGROUP.ARRIVE ;  /* 0x00000000000079c5 */ /* 0x000fe20000000000 */
[----:B------:R-:W-:Y:S01]  /*5340*/  UMOV UR23, 0xc0000010 ;  /* 0xc000001000177882 */ /* 0x000fe20000000000 */
[----:B------:R-:W-:Y:S01]  /*5350*/  UMOV UR27, 0xc0000010 ;  /* 0xc0000010001b7882 */ /* 0x000fe20000000000 */
[----:B------:R-:W-:Y:S02]  /*5360*/  UIADD3 UR26, UR22, 0x100, URZ ;  /* 0x00000100161a7890 */ /* 0x000fe4000fffe03f */
[----:B------:R-:W-:Y:S01]  /*5370*/  UIADD3 UR30, UR22, 0x200, URZ ;  /* 0x00000200161e7890 */ /* 0x000fe2000fffe03f */
[----:B------:R-:W-:Y:S02]  /*5380*/  UMOV UR31, 0xc0000010 ;  /* 0xc0000010001f7882 */ /* 0x000fe40000000000 */
[----:B------:R-:W-:Y:S01]  /*5390*/  HGMMA.64x128x16.F32.BF16 R24, gdesc[UR20], RZ, !UPT, gsb0 ;  /* 0x01e00000141879f0 */ /* 0x000fe2000c0018ff */
[----:B------:R-:W-:Y:S01]  /*53a0*/  UIADD3 UR34, UR22, 0x300, URZ ;  /* 0x0000030016227890 */ /* 0x000fe2000fffe03f */
[----:B------:R-:W-:Y:S01]  /*53b0*/  UMOV UR35, 0xc0000010 ;  /* 0xc000001000237882 */ /* 0x000fe20000000000 */
[----:B------:R-:W-:Y:S01]  /*53c0*/  UIADD3 UR10, UR22, 0x400, URZ ;  /* 0x00000400160a7890 */ /* 0x000fe2000fffe03f */
[----:B------:R-:W-:Y:S01]  /*53d0*/  UMOV UR11, 0xc0000010 ;  /* 0xc0000010000b7882 */ /* 0x000fe20000000000 */
[----:B------:R-:W-:Y:S01]  /*53e0*/  UIADD3 UR14, UR22, 0x500, URZ ;  /* 0x00000500160e7890 */ /* 0x000fe2000fffe03f */
[----:B------:R-:W-:Y:S01]  /*53f0*/  UMOV UR15, 0xc0000010 ;  /* 0xc0000010000f7882 */ /* 0x000fe20000000000 */
[----:B------:R-:W-:Y:S01]  /*5400*/  UIADD3 UR18, UR22, 0x600, URZ ;  /* 0x0000060016127890 */ /* 0x000fe2000fffe03f */
[----:B------:R-:W-:Y:S01]  /*5410*/  UMOV UR19, 0xc0000010 ;  /* 0xc000001000137882 */ /* 0x000fe20000000000 */
[----:B------:R-:W-:-:S04]  /*5420*/  UIADD3 UR4, UR41, 0x1, URZ ;  /* 0x0000000129047890 */ /* 0x000fc8000fffe03f */
[----:B------:R-:W-:-:S04]  /*5430*/  UISETP.NE.AND UP0, UPT, UR4, 0x5, UPT ;  /* 0x000000050400788c */ /* 0x000fc8000bf05270 */
[----:B------:R-:W-:Y:S02]  /*5440*/  USEL UR6, URZ, 0x1, UP0 ;  /* 0x000000013f067887 */ /* 0x000fe40008000000 */
[----:B------:R-:W-:-:S04]  /*5450*/  USEL UR4, UR4, URZ, UP0 ;  /* 0x0000003f04047287 */ /* 0x000fc80008000000 */
[----:B------:R-:W-:Y:S01]  /*5460*/  LOP3.LUT R9, R9, UR6, RZ, 0x3c, !PT ;  /* 0x0000000609097c12 */ /* 0x000fe2000f8e3cff */
        /* <DEDUP_REMOVED lines=19> */
[----:B------:R-:W-:Y:S05]  /*55a0*/  @!P3 BRA `(.L_x_26) ;  /* 0x000000000004b947 */ /* 0x000fea0003800000 */
[----:B------:R-:W-:Y:S01]  /*55b0*/  BPT.TRAP 0x1 ;  /* 0x000000040000795c */ /* 0x000fe20000300000 */
.L_x_26:
[----:B-1----:R-:W-:Y:S01]  /*55c0*/  FMNMX R6, R24, R11, !PT ;  /* 0x0000000b18067209 */ /* 0x002fe20007800000 */
[----:B------:R-:W-:Y:S01]  /*55d0*/  ULEA UR6, UR4, UR36, 0x3 ;  /* 0x0000002404067291 */ /* 0x000fe2000f8e183f */
[----:B------:R-:W-:Y:S02]  /*55e0*/  FMNMX R12, R26, R13, !PT ;  /* 0x0000000d1a0c7209 */ /* 0x000fe40007800000 */
[----:B------:R-:W-:Y:S02]  /*55f0*/  FMNMX R5, R25, R6, !PT ;  /* 0x0000000619057209 */ /* 0x000fe40007800000 */
[----:B------:R-:W-:Y:S02]  /*5600*/  FMNMX R15, R27, R12, !PT ;  /* 0x0000000c1b0f7209 */ /* 0x000fe40007800000 */
[----:B------:R-:W-:Y:S02]  /*5610*/  FMNMX R6, R28, R5, !PT ;  /* 0x000000051c067209 */ /* 0x000fe40007800000 */
[----:B------:R-:W-:-:S02]  /*5620*/  FMNMX R12, R30, R15, !PT ;  /* 0x0000000f1e0c7209 */ /* 0x000fc40007800000 */
[----:B------:R-:W-:Y:S02]  /*5630*/  FMNMX R5, R29, R6, !PT ;  /* 0x000000061d057209 */ /* 0x000fe40007800000 */
[----:B------:R-:W-:Y:S02]  /*5640*/  FMNMX R17, R31, R12, !PT ;  /* 0x0000000c1f117209 */ /* 0x000fe40007800000 */
[----:B------:R-:W-:-:S04]  /*5650*/  FMNMX R6, R32, R5, !PT ;  /* 0x0000000520067209 */ /* 0x000fc80007800000 */
        /* <DEDUP_REMOVED lines=26> */
[----:B------:R-:W-:-:S05]  /*5800*/  FMNMX R6, R85, R6, !PT ;  /* 0x0000000655067209 */ /* 0x000fca0007800000 */
[----:B------:R-:W1:Y:S02]  /*5810*/  SHFL.BFLY PT, R5, R6, 0x1, 0x1f ;  /* 0x0c201f0006057f89 */ /* 0x000e6400000e0000 */
[----:B-1----:R-:W-:Y:S02]  /*5820*/  FMNMX R10, R6, R5, !PT ;  /* 0x00000005060a7209 */ /* 0x002fe40007800000 */
[----:B------:R-:W-:-:S03]  /*5830*/  FMNMX R6, R34, R17, !PT ;  /* 0x0000001122067209 */ /* 0x000fc60007800000 */
[----:B------:R-:W1:Y:S01]  /*5840*/  SHFL.BFLY PT, R5, R10, 0x2, 0x1f ;  /* 0x0c401f000a057f89 */ /* 0x000e6200000e0000 */
[----:B------:R-:W-:-:S04]  /*5850*/  FMNMX R19, R35, R6, !PT ;  /* 0x0000000623137209 */ /* 0x000fc80007800000 */
[----:B------:R-:W-:-:S04]  /*5860*/  FMNMX R6, R38, R19, !PT ;  /* 0x0000001326067209 */ /* 0x000fc80007800000 */
[----:B------:R-:W-:-:S04]  /*5870*/  FMNMX R19, R39, R6, !PT ;  /* 0x0000000627137209 */ /* 0x000fc80007800000 */
[----:B------:R-:W-:-:S04]  /*5880*/  FMNMX R6, R42, R19, !PT ;  /* 0x000000132a067209 */ /* 0x000fc80007800000 */
[----:B------:R-:W-:-:S04]  /*5890*/  FMNMX R21, R43, R6, !PT ;  /* 0x000000062b157209 */ /* 0x000fc80007800000 */
[----:B------:R-:W-:Y:S02]  /*58a0*/  FMNMX R6, R46, R21, !PT ;  /* 0x000000152e067209 */ /* 0x000fe40007800000 */
[----:B-1----:R-:W-:Y:S02]  /*58b0*/  FMNMX R5, R10, R5, !PT ;  /* 0x000000050a057209 */ /* 0x002fe40007800000 */
[----:B------:R-:W-:Y:S02]  /*58c0*/  FMNMX R23, R47, R6, !PT ;  /* 0x000000062f177209 */ /* 0x000fe40007800000 */
[C---:B------:R-:W-:Y:S02]  /*58d0*/  FSETP.NEU.AND P2, PT, R5.reuse, -INF , PT ;  /* 0xff8000000500780b */ /* 0x040fe40003f4d000 */
[----:B------:R-:W-:Y:S02]  /*58e0*/  FMNMX R6, R50, R23, !PT ;  /* 0x0000001732067209 */ /* 0x000fe40007800000 */
[----:B------:R-:W-:-:S02]  /*58f0*/  FSEL R18, R5, RZ, P2 ;  /* 0x000000ff05127208 */ /* 0x000fc40001000000 */
[----:B------:R-:W-:-:S03]  /*5900*/  FMNMX R23, R51, R6, !PT ;  /* 0x0000000633177209 */ /* 0x000fc60007800000 */
[----:B------:R-:W-:Y:S01]  /*5910*/  FMUL R144, R18, UR5 ;  /* 0x0000000512907c20 */ /* 0x000fe20008400000 */
[----:B------:R-:W-:Y:S01]  /*5920*/  FMNMX R6, R54, R23, !PT ;  /* 0x0000001736067209 */ /* 0x000fe20007800000 */
[----:B------:R-:W-:Y:S02]  /*5930*/  FADD R18, -R18, R11 ;  /* 0x0000000b12127221 */ /* 0x000fe40000000100 */
[--C-:B------:R-:W-:Y:S01]  /*5940*/  FFMA R24, R24, UR5, -R144.reuse ;  /* 0x0000000518187c23 */ /* 0x100fe20008000890 */
[--C-:B------:R-:W-:Y:S01]  /*5950*/  FFMA R15, R25, UR5, -R144.reuse ;  /* 0x00000005190f7c23 */ /* 0x100fe20008000890 */
[--C-:B------:R-:W-:Y:S01]  /*5960*/  FFMA R10, R28, UR5, -R144.reuse ;  /* 0x000000051c0a7c23 */ /* 0x100fe20008000890 */
[--C-:B------:R-:W-:Y:S01]  /*5970*/  FFMA R19, R33, UR5, -R144.reuse ;  /* 0x0000000521137c23 */ /* 0x100fe20008000890 */
[--C-:B------:R-:W-:Y:S01]  /*5980*/  FFMA R17, R29, UR5, -R144.reuse ;  /* 0x000000051d117c23 */ /* 0x100fe20008000890 */
[----:B------:R-:W-:Y:S01]  /*5990*/  FSETP.GEU.AND P6, PT, R24, -126, PT ;  /* 0xc2fc00001800780b */ /* 0x000fe20003fce000 */
        /* <DEDUP_REMOVED lines=9> */
[--C-:B------:R-:W-:Y:S01]  /*5a30*/  FFMA R23, R41, UR5, -R144.reuse ;  /* 0x0000000529177c23 */ /* 0x100fe20008000890 */
[--C-:B------:R-:W-:Y:S01]  /*5a40*/  FFMA R37, R45, UR5, -R144.reuse ;  /* 0x000000052d257c23 */ /* 0x100fe20008000890 */
[--C-:B------:R-:W-:Y:S01]  /*5a50*/  FFMA R36, R48, UR5, -R144.reuse ;  /* 0x0000000530247c23 */ /* 0x100fe20008000890 */
[----:B------:R-:W-:Y:S01]  /*5a60*/  @!P6 FMUL R24, R24, 0.5 ;  /* 0x3f0000001818e820 */ /* 0x000fe20000400000 */
[--C-:B------:R-:W-:Y:S01]  /*5a70*/  FFMA R45, R53, UR5, -R144.reuse ;  /* 0x00000005352d7c23 */ /* 0x100fe20008000890 */
[----:B------:R-:W-:Y:S01]  /*5a80*/  @!P3 FMUL R15, R15, 0.5 ;  /* 0x3f0000000f0fb820 */ /* 0x000fe20000400000 */
[----:B------:R-:W-:Y:S01]  /*5a90*/  FMNMX R25, R55, R6, !PT ;  /* 0x0000000637197209 */ /* 0x000fe20007800000 */
[----:B------:R-:W-:Y:S01]  /*5aa0*/  @!P4 FMUL R10, R10, 0.5 ;  /* 0x3f0000000a0ac820 */ /* 0x000fe20000400000 */
[--C-:B------:R-:W-:Y:S01]  /*5ab0*/  FFMA R41, R49, UR5, -R144.reuse ;  /* 0x0000000531297c23 */ /* 0x100fe20008000890 */
[----:B------:R-:W1:Y:S01]  /*5ac0*/  MUFU.EX2 R24, R24 ;  /* 0x0000001800187308 */ /* 0x000e620000000800 */
[----:B------:R-:W-:Y:S01]  /*5ad0*/  @!P5 FMUL R17, R17, 0.5 ;  /* 0x3f0000001111d820 */ /* 0x000fe20000400000 */
[----:B------:R-:W-:Y:S01]  /*5ae0*/  @!P2 FMUL R28, R28, 0.5 ;  /* 0x3f0000001c1ca820 */ /* 0x000fe20000400000 */
[----:B------:R-:W-:Y:S01]  /*5af0*/  FMNMX R6, R58, R25, !PT ;  /* 0x000000193a067209 */ /* 0x000fe20007800000 */
[--C-:B------:R-:W-:Y:S01]  /*5b00*/  FFMA R16, R52, UR5, -R144.reuse ;  /* 0x0000000534107c23 */ /* 0x100fe20008000890 */
[--C-:B------:R-:W-:Y:S01]  /*5b10*/  FFMA R49, R56, UR5, -R144.reuse ;  /* 0x0000000538317c23 */ /* 0x100fe20008000890 */
[--C-:B------:R-:W-:Y:S01]  /*5b20*/  FFMA R40, R57, UR5, -R144.reuse ;  /* 0x0000000539287c23 */ /* 0x100fe20008000890 */
[----:B------:R-:W-:Y:S01]  /*5b30*/  FMNMX R25, R59, R6, !PT ;  /* 0x000000063b197209 */ /* 0x000fe20007800000 */
[----:B------:R-:W2:Y:S01]  /*5b40*/  MUFU.EX2 R15, R15 ;  /* 0x0000000f000f7308 */ /* 0x000ea20000000800 */
[--C-:B------:R-:W-:Y:S01]  /*5b50*/  FFMA R57, R64, UR5, -R144.reuse ;  /* 0x0000000540397c23 */ /* 0x100fe20008000890 */
[--C-:B------:R-:W-:Y:S01]  /*5b60*/  FFMA R53, R60, UR5, -R144.reuse ;  /* 0x000000053c357c23 */ /* 0x100fe20008000890 */
[----:B------:R-:W-:Y:S01]  /*5b70*/  FMNMX R6, R62, R25, !PT ;  /* 0x000000193e067209 */ /* 0x000fe20007800000 */
[--C-:B------:R-:W-:Y:S01]  /*5b80*/  FFMA R20, R61, UR5, -R144.reuse ;  /* 0x000000053d147c23 */ /* 0x100fe20008000890 */
[--C-:B------:R-:W-:Y:S01]  /*5b90*/  FFMA R22, R65, UR5, -R144.reuse ;  /* 0x0000000541167c23 */ /* 0x100fe20008000890 */
[--C-:B------:R-:W-:Y:S01]  /*5ba0*/  FFMA R61, R68, UR5, -R144.reuse ;  /* 0x00000005443d7c23 */ /* 0x100fe20008000890 */
[----:B------:R-:W-:Y:S01]  /*5bb0*/  FMNMX R25, R63, R6, !PT ;  /* 0x000000063f197209 */ /* 0x000fe20007800000 */
[----:B------:R-:W3:Y:S01]  /*5bc0*/  MUFU.EX2 R10, R10 ;  /* 0x0000000a000a7308 */ /* 0x000ee20000000800 */
[----:B-1----:R-:W-:Y:S01]  /*5bd0*/  @!P6 FMUL R24, R24, R24 ;  /* 0x000000181818e220 */ /* 0x002fe20000400000 */
[----:B------:R-:W-:Y:S01]  /*5be0*/  FSETP.GEU.AND P6, PT, R19, -126, PT ;  /* 0xc2fc00001300780b */ /* 0x000fe20003fce000 */
[--C-:B------:R-:W-:Y:S01]  /*5bf0*/  FFMA R48, R73, UR5, -R144.reuse ;  /* 0x0000000549307c23 */ /* 0x100fe20008000890 */
[----:B------:R-:W-:Y:S01]  /*5c00*/  FMNMX R6, R66, R25, !PT ;  /* 0x0000001942067209 */ /* 0x000fe20007800000 */
[--C-:B------:R-:W-:Y:S01]  /*5c10*/  FFMA R44, R69, UR5, -R144.reuse ;  /* 0x00000005452c7c23 */ /* 0x100fe20008000890 */
[--C-:B------:R-:W-:Y:S01]  /*5c20*/  FFMA R65, R72, UR5, -R144.reuse ;  /* 0x0000000548417c23 */ /* 0x100fe20008000890 */
[--C-:B------:R-:W-:Y:S01]  /*5c30*/  FFMA R69, R76, UR5, -R144.reuse ;  /* 0x000000054c457c23 */ /* 0x100fe20008000890 */
[----:B------:R-:W1:Y:S01]  /*5c40*/  MUFU.EX2 R17, R17 ;  /* 0x0000001100117308 */ /* 0x000e620000000800 */
[----:B--2---:R-:W-:Y:S01]  /*5c50*/  @!P3 FMUL R15, R15, R15 ;  /* 0x0000000f0f0fb220 */ /* 0x004fe20000400000 */
[----:B------:R-:W-:Y:S01]  /*5c60*/  FSETP.GEU.AND P3, PT, R12, -126, PT ;  /* 0xc2fc00000c00780b */ /* 0x000fe20003f6e000 */
[--C-:B------:R-:W-:Y:S01]  /*5c70*/  FFMA R52, R77, UR5, -R144.reuse ;  /* 0x000000054d347c23 */ /* 0x100fe20008000890 */
[----:B------:R-:W-:Y:S01]  /*5c80*/  FMNMX R25, R67, R6, !PT ;  /* 0x0000000643197209 */ /* 0x000fe20007800000 */
[--C-:B------:R-:W-:Y:S01]  /*5c90*/  FFMA R56, R81, UR5, -R144.reuse ;  /* 0x0000000551387c23 */ /* 0x100fe20008000890 */
[--C-:B------:R-:W-:Y:S01]  /*5ca0*/  FFMA R73, R80, UR5, -R144.reuse ;  /* 0x0000000550497c23 */ /* 0x100fe20008000890 */
[----:B------:R-:W-:Y:S01]  /*5cb0*/  @!P6 FMUL R19, R19, 0.5 ;  /* 0x3f0000001313e820 */ /* 0x000fe20000400000 */
[----:B------:R-:W2:Y:S01]  /*5cc0*/  MUFU.EX2 R28, R28 ;  /* 0x0000001c001c7308 */ /* 0x000ea20000000800 */
[----:B---3--:R-:W-:Y:S01]  /*5cd0*/  @!P4 FMUL R10, R10, R10 ;  /* 0x0000000a0a0ac220 */ /* 0x008fe20000400000 */
[----:B------:R-:W-:Y:S01]  /*5ce0*/  FSETP.GEU.AND P4, PT, R21, -126, PT ;  /* 0xc2fc00001500780b */ /* 0x000fe20003f8e000 */
[--C-:B------:R-:W-:Y:S01]  /*5cf0*/  FFMA R60, R85, UR5, -R144.reuse ;  /* 0x00000005553c7c23 */ /* 0x100fe20008000890 */
[----:B------:R-:W-:Y:S01]  /*5d00*/  FMNMX R6, R70, R25, !PT ;  /* 0x0000001946067209 */ /* 0x000fe20007800000 */
[----:B------:R-:W-:Y:S01]  /*5d10*/  FFMA R77, R84, UR5, -R144 ;  /* 0x00000005544d7c23 */ /* 0x000fe20008000890 */
[----:B------:R-:W-:Y:S01]  /*5d20*/  FMUL R18, R18, UR5 ;  /* 0x0000000512127c20 */ /* 0x000fe20008400000 */
[----:B------:R-:W-:Y:S01]  /*5d30*/  @!P3 FMUL R12, R12, 0.5 ;  /* 0x3f0000000c0cb820 */ /* 0x000fe20000400000 */
[----:B------:R-:W3:Y:S01]  /*5d40*/  MUFU.EX2 R19, R19 ;  /* 0x0000001300137308 */ /* 0x000ee20000000800 */
[----:B-1----:R-:W-:Y:S01]  /*5d50*/  @!P5 FMUL R17, R17, R17 ;  /* 0x000000111111d220 */ /* 0x002fe20000400000 */
[----:B------:R-:W-:-:S02]  /*5d60*/  FSETP.GEU.AND P5, PT, R32, -126, PT ;  /* 0xc2fc00002000780b */ /* 0x000fc40003fae000 */
[----:B------:R-:W-:-:S03]  /*5d70*/  FMNMX R25, R71, R6, !PT ;  /* 0x0000000647197209 */ /* 0x000fc60007800000 */
[----:B------:R-:W-:Y:S01]  /*5d80*/  @!P4 FMUL R21, R21, 0.5 ;  /* 0x3f0000001515c820 */ /* 0x000fe20000400000 */
[----:B------:R-:W1:Y:S01]  /*5d90*/  MUFU.EX2 R12, R12 ;  /* 0x0000000c000c7308 */ /* 0x000e620000000800 */
[----:B--2---:R-:W-:Y:S01]  /*5da0*/  @!P2 FMUL R28, R28, R28 ;  /* 0x0000001c1c1ca220 */ /* 0x004fe20000400000 */
[----:B------:R-:W-:Y:S02]  /*5db0*/  FSETP.GEU.AND P2, PT, R23, -126, PT ;  /* 0xc2fc00001700780b */ /* 0x000fe40003f4e000 */
[----:B------:R-:W-:-:S03]  /*5dc0*/  FMNMX R6, R74, R25, !PT ;  /* 0x000000194a067209 */ /* 0x000fc60007800000 */
[----:B------:R-:W-:Y:S01]  /*5dd0*/  @!P5 FMUL R32, R32, 0.5 ;  /* 0x3f0000002020d820 */ /* 0x000fe20000400000 */
[----:B------:R-:W2:Y:S01]  /*5de0*/  MUFU.EX2 R21, R21 ;  /* 0x0000001500157308 */ /* 0x000ea20000000800 */
[----:B---3--:R-:W-:Y:S01]  /*5df0*/  @!P6 FMUL R19, R19, R19 ;  /* 0x000000131313e220 */ /* 0x008fe20000400000 */
[----:B------:R-:W-:Y:S02]  /*5e00*/  FSETP.GEU.AND P6, PT, R14, -126, PT ;  /* 0xc2fc00000e00780b */ /* 0x000fe40003fce000 */
[----:B------:R-:W-:-:S03]  /*5e10*/  FMNMX R25, R75, R6, !PT ;  /* 0x000000064b197209 */ /* 0x000fc60007800000 */
[----:B------:R-:W-:Y:S01]  /*5e20*/  @!P2 FMUL R23, R23, 0.5 ;  /* 0x3f0000001717a820 */ /* 0x000fe20000400000 */
[----:B------:R-:W3:Y:S01]  /*5e30*/  MUFU.EX2 R32, R32 ;  /* 0x0000002000207308 */ /* 0x000ee20000000800 */
[----:B-1----:R-:W-:Y:S01]  /*5e40*/  @!P3 FMUL R12, R12, R12 ;  /* 0x0000000c0c0cb220 */ /* 0x002fe20000400000 */
[----:B------:R-:W-:Y:S02]  /*5e50*/  FSETP.GEU.AND P3, PT, R37, -126, PT ;  /* 0xc2fc00002500780b */ /* 0x000fe40003f6e000 */
        /* <DEDUP_REMOVED lines=29> */
[----:B------:R-:W-:Y:S01]  /*6030*/  FSETP.GEU.AND P4, PT, R40, -126, PT ;  /* 0xc2fc00002800780b */ /* 0x000fe20003f8e000 */
[----:B------:R-:W1:Y:S04]  /*6040*/  SHFL.BFLY PT, R25, R6, 0x1, 0x1f ;  /* 0x0c201f0006197f89 */ /* 0x000e6800000e0000 */
[----:B------:R-:W-:Y:S01]  /*6050*/  @!P3 FMUL R49, R49, 0.5 ;  /* 0x3f0000003131b820 */ /* 0x000fe20000400000 */
[----:B------:R-:W4:Y:S01]  /*6060*/  MUFU.EX2 R45, R45 ;  /* 0x0000002d002d7308 */ /* 0x000f220000000800 */
        /* <DEDUP_REMOVED lines=8> */
[----:B----4-:R-:W-:Y:S01]  /*60f0*/  @!P6 FMUL R45, R45, R45 ;  /* 0x0000002d2d2de220 */ /* 0x010fe20000400000 */
[----:B------:R-:W-:Y:S02]  /*6100*/  FSETP.GEU.AND P6, PT, R57, -126, PT ;  /* 0xc2fc00003900780b */ /* 0x000fe40003fce000 */
[----:B-1----:R-:W-:-:S03]  /*6110*/  FMNMX R6, R6, R25, !PT ;  /* 0x0000001906067209 */ /* 0x002fc60007800000 */
[----:B------:R-:W-:Y:S01]  /*6120*/  @!P2 FMUL R20, R20, 0.5 ;  /* 0x3f0000001414a820 */ /* 0x000fe20000400000 */
[----:B------:R-:W1:Y:S01]  /*6130*/  MUFU.EX2 R53, R53 ;  /* 0x0000003500357308 */ /* 0x000e620000000800 */
[----:B--2---:R-:W-:Y:S01]  /*6140*/  @!P3 FMUL R49, R49, R49 ;  /* 0x000000313131b220 */ /* 0x004fe20000400000 */
[----:B------:R-:W-:Y:S01]  /*6150*/  FSETP.GEU.AND P3, PT, R22, -126, PT ;  /* 0xc2fc00001600780b */ /* 0x000fe20003f6e000 */
[----:B------:R-:W2:Y:S02]  /*6160*/  SHFL.BFLY PT, R25, R6, 0x2, 0x1f ;  /* 0x0c401f0006197f89 */ /* 0x000ea400000e0000 */
[----:B------:R-:W-:Y:S01]  /*6170*/  FADD R11, R24, R49 ;  /* 0x00000031180b7221 */ /* 0x000fe20000000000 */
[----:B------:R-:W-:Y:S01]  /*6180*/  F2FP.BF16.F32.PACK_AB R24, R15, R24 ;  /* 0x000000180f18723e */ /* 0x000fe200000010ff */
[----:B------:R-:W-:Y:S01]  /*6190*/  @!P6 FMUL R57, R57, 0.5 ;  /* 0x3f0000003939e820 */ /* 0x000fe20000400000 */
[----:B------:R-:W4:Y:S01]  /*61a0*/  MUFU.EX2 R20, R20 ;  /* 0x0000001400147308 */ /* 0x000f220000000800 */
        /* <DEDUP_REMOVED lines=8> */
[----:B----4-:R-:W-:Y:S01]  /*6230*/  @!P2 FMUL R20, R20, R20 ;  /* 0x000000141414a220 */ /* 0x010fe20000400000 */
[----:B------:R-:W-:Y:S02]  /*6240*/  FSETP.GEU.AND P2, PT, R65, -126, PT ;  /* 0xc2fc00004100780b */ /* 0x000fe40003f4e000 */
[----:B--2---:R-:W-:-:S03]  /*6250*/  FMNMX R6, R6, R25, !PT ;  /* 0x0000001906067209 */ /* 0x004fc60007800000 */
        /* <DEDUP_REMOVED lines=19> */
[----:B------:R-:W-:-:S04]  /*6390*/  FSETP.NEU.AND P2, PT, R6, -INF , PT ;  /* 0xff8000000600780b */ /* 0x000fc80003f4d000 */
[----:B------:R-:W-:Y:S01]  /*63a0*/  FSEL R72, R6, RZ, P2 ;  /* 0x000000ff06487208 */ /* 0x000fe20001000000 */
[----:B------:R-:W-:Y:S01]  /*63b0*/  @!P5 FMUL R73, R73, 0.5 ;  /* 0x3f0000004949d820 */ /* 0x000fe20000400000 */
[----:B------:R-:W1:Y:S01]  /*63c0*/  MUFU.EX2 R52, R52 ;  /* 0x0000003400347308 */ /* 0x000e620000000800 */
[----:B--2---:R-:W-:Y:S01]  /*63d0*/  @!P6 FMUL R48, R48, R48 ;  /* 0x000000303030e220 */ /* 0x004fe20000400000 */
[----:B------:R-:W-:Y:S01]  /*63e0*/  FSETP.GEU.AND P6, PT, R56, -126, PT ;  /* 0xc2fc00003800780b */ /* 0x000fe20003fce000 */
[C---:B------:R-:W-:Y:S01]  /*63f0*/  FMUL R76, R72.reuse, UR5 ;  /* 0x00000005484c7c20 */ /* 0x040fe20008400000 */
[----:B------:R-:W-:Y:S01]  /*6400*/  FSETP.GEU.AND P2, PT, R77, -126, PT ;  /* 0xc2fc00004d00780b */ /* 0x000fe20003f4e000 */
[----:B------:R-:W-:Y:S01]  /*6410*/  FADD R81, -R72, R13 ;  /* 0x0000000d48517221 */ /* 0x000fe20000000100 */
[----:B------:R-:W-:Y:S01]  /*6420*/  FADD R13, R28, R57 ;  /* 0x000000391c0d7221 */ /* 0x000fe20000000000 */
[--C-:B------:R-:W-:Y:S01]  /*6430*/  FFMA R25, R26, UR5, -R76.reuse ;  /* 0x000000051a197c23 */ /* 0x100fe2000800084c */
[----:B------:R-:W2:Y:S01]  /*6440*/  MUFU.EX2 R73, R73 ;  /* 0x0000004900497308 */ /* 0x000ea20000000800 */
[----:B---3--:R-:W-:Y:S01]  /*6450*/  @!P3 FMUL R69, R69, R69 ;  /* 0x000000454545b220 */ /* 0x008fe20000400000 */
[----:B------:R-:W-:Y:S01]  /*6460*/  FSETP.GEU.AND P3, PT, R60, -126, PT ;  /* 0xc2fc00003c00780b */ /* 0x000fe20003f6e000 */
[--C-:B------:R-:W-:Y:S01]  /*6470*/  FFMA R26, R27, UR5, -R76.reuse ;  /* 0x000000051b1a7c23 */ /* 0x100fe2000800084c */
[--C-:B------:R-:W-:Y:S01]  /*6480*/  FFMA R27, R30, UR5, -R76.reuse ;  /* 0x000000051e1b7c23 */ /* 0x100fe2000800084c */
[--C-:B------:R-:W-:Y:S01]  /*6490*/  FFMA R29, R34, UR5, -R76.reuse ;  /* 0x00000005221d7c23 */ /* 0x100fe2000800084c */
[--C-:B------:R-:W-:Y:S01]  /*64a0*/  FFMA R31, R31, UR5, -R76.reuse ;  /* 0x000000051f1f7c23 */ /* 0x100fe2000800084c */
[----:B------:R-:W-:Y:S01]  /*64b0*/  @!P6 FMUL R56, R56, 0.5 ;  /* 0x3f0000003838e820 */ /* 0x000fe20000400000 */
[--C-:B------:R-:W-:Y:S01]  /*64c0*/  FFMA R35, R35, UR5, -R76.reuse ;  /* 0x0000000523237c23 */ /* 0x100fe2000800084c */
[----:B-1----:R-:W-:Y:S01]  /*64d0*/  @!P4 FMUL R52, R52, R52 ;  /* 0x000000343434c220 */ /* 0x002fe20000400000 */
[----:B------:R-:W-:Y:S01]  /*64e0*/  FSETP.GEU.AND P4, PT, R25, -126, PT ;  /* 0xc2fc00001900780b */ /* 0x000fe20003f8e000 */
[----:B------:R-:W-:Y:S01]  /*64f0*/  @!P2 FMUL R77, R77, 0.5 ;  /* 0x3f0000004d4da820 */ /* 0x000fe20000400000 */
[--C-:B------:R-:W-:Y:S01]  /*6500*/  FFMA R39, R39, UR5, -R76.reuse ;  /* 0x0000000527277c23 */ /* 0x100fe2000800084c */
[----:B------:R-:W1:Y:S01]  /*6510*/  MUFU.EX2 R56, R56 ;  /* 0x0000003800387308 */ /* 0x000e620000000800 */
[--C-:B------:R-:W-:Y:S01]  /*6520*/  FFMA R43, R43, UR5, -R76.reuse ;  /* 0x000000052b2b7c23 */ /* 0x100fe2000800084c */
[----:B------:R-:W-:Y:S01]  /*6530*/  @!P3 FMUL R60, R60, 0.5 ;  /* 0x3f0000003c3cb820 */ /* 0x000fe20000400000 */
[--C-:B------:R-:W-:Y:S01]  /*6540*/  FFMA R33, R42, UR5, -R76.reuse ;  /* 0x000000052a217c23 */ /* 0x100fe2000800084c */
[----:B--2---:R-:W-:Y:S01]  /*6550*/  @!P5 FMUL R73, R73, R73 ;  /* 0x000000494949d220 */ /* 0x004fe20000400000 */
[----:B------:R-:W-:Y:S01]  /*6560*/  FSETP.GEU.AND P5, PT, R26, -126, PT ;  /* 0xc2fc00001a00780b */ /* 0x000fe20003fae000 */
[--C-:B------:R-:W-:Y:S01]  /*6570*/  FFMA R47, R47, UR5, -R76.reuse ;  /* 0x000000052f2f7c23 */ /* 0x100fe2000800084c */
[--C-:B------:R-:W-:Y:S01]  /*6580*/  FFMA R51, R51, UR5, -R76.reuse ;  /* 0x0000000533337c23 */ /* 0x100fe2000800084c */
[----:B------:R-:W2:Y:S01]  /*6590*/  MUFU.EX2 R60, R60 ;  /* 0x0000003c003c7308 */ /* 0x000ea20000000800 */
[--C-:B------:R-:W-:Y:S01]  /*65a0*/  FFMA R55, R55, UR5, -R76.reuse ;  /* 0x0000000537377c23 */ /* 0x100fe2000800084c */
[----:B------:R-:W-:Y:S01]  /*65b0*/  @!P4 FMUL R25, R25, 0.5 ;  /* 0x3f0000001919c820 */ /* 0x000fe20000400000 */
[--C-:B------:R-:W-:Y:S01]  /*65c0*/  FFMA R64, R62, UR5, -R76.reuse ;  /* 0x000000053e407c23 */ /* 0x100fe2000800084c */
[--C-:B------:R-:W-:Y:S01]  /*65d0*/  FFMA R66, R66, UR5, -R76.reuse ;  /* 0x0000000542427c23 */ /* 0x100fe2000800084c */
[--C-:B------:R-:W-:Y:S01]  /*65e0*/  FFMA R68, R70, UR5, -R76.reuse ;  /* 0x0000000546447c23 */ /* 0x100fe2000800084c */
[--C-:B------:R-:W-:Y:S01]  /*65f0*/  FFMA R70, R74, UR5, -R76.reuse ;  /* 0x000000054a467c23 */ /* 0x100fe2000800084c */
[--C-:B------:R-:W-:Y:S01]  /*6600*/  FFMA R82, R82, UR5, -R76.reuse ;  /* 0x0000000552527c23 */ /* 0x100fe2000800084c */
[----:B------:R-:W3:Y:S01]  /*6610*/  MUFU.EX2 R77, R77 ;  /* 0x0000004d004d7308 */ /* 0x000ee20000000800 */
[----:B-1----:R-:W-:Y:S01]  /*6620*/  @!P6 FMUL R56, R56, R56 ;  /* 0x000000383838e220 */ /* 0x002fe20000400000 */
[----:B------:R-:W-:Y:S01]  /*6630*/  FSETP.GEU.AND P6, PT, R27, -126, PT ;  /* 0xc2fc00001b00780b */ /* 0x000fe20003fce000 */
[----:B------:R-:W-:Y:S01]  /*6640*/  @!P5 FMUL R26, R26, 0.5 ;  /* 0x3f0000001a1ad820 */ /* 0x000fe20000400000 */
[--C-:B------:R-:W-:Y:S01]  /*6650*/  FFMA R78, R78, UR5, -R76.reuse ;  /* 0x000000054e4e7c23 */ /* 0x100fe2000800084c */
[--C-:B------:R-:W-:Y:S01]  /*6660*/  FFMA R83, R83, UR5, -R76.reuse ;  /* 0x0000000553537c23 */ /* 0x100fe2000800084c */
[--C-:B------:R-:W-:Y:S01]  /*6670*/  FFMA R80, R86, UR5, -R76.reuse ;  /* 0x0000000556507c23 */ /* 0x100fe2000800084c */
[--C-:B------:R-:W-:Y:S01]  /*6680*/  FFMA R79, R79, UR5, -R76.reuse ;  /* 0x000000054f4f7c23 */ /* 0x100fe2000800084c */
[----:B------:R-:W1:Y:S01]  /*6690*/  MUFU.EX2 R25, R25 ;  /* 0x0000001900197308 */ /* 0x000e620000000800 */
[----:B--2---:R-:W-:Y:S01]  /*66a0*/  @!P3 FMUL R60, R60, R60 ;  /* 0x0000003c3c3cb220 */ /* 0x004fe20000400000 */
[----:B------:R-:W-:Y:S01]  /*66b0*/  FSETP.GEU.AND P3, PT, R29, -126, PT ;  /* 0xc2fc00001d00780b */ /* 0x000fe20003f6e000 */
[----:B------:R-:W-:Y:S01]  /*66c0*/  FFMA R87, R87, UR5, -R76 ;  /* 0x0000000557577c23 */ /* 0x000fe2000800084c */
[----:B------:R-:W-:Y:S01]  /*66d0*/  FADD R74, R36, R73 ;  /* 0x00000049244a7221 */ /* 0x000fe20000000000 */
[----:B------:R-:W-:Y:S01]  /*66e0*/  FADD R72, R23, R48 ;  /* 0x0000003017487221 */ /* 0x000fe20000000000 */
[----:B------:R-:W-:Y:S01]  /*66f0*/  FMUL R81, R81, UR5 ;  /* 0x0000000551517c20 */ /* 0x000fe20008400000 */
[----:B------:R-:W-:Y:S01]  /*6700*/  @!P6 FMUL R27, R27, 0.5 ;  /* 0x3f0000001b1be820 */ /* 0x000fe20000400000 */
[----:B------:R2:W4:Y:S01]  /*6710*/  MUFU.EX2 R30, R26 ;  /* 0x0000001a001e7308 */ /* 0x0005220000000800 */
[----:B---3--:R-:W-:Y:S01]  /*6720*/  @!P2 FMUL R77, R77, R77 ;  /* 0x0000004d4d4da220 */ /* 0x008fe20000400000 */
[----:B------:R-:W-:-:S02]  /*6730*/  FSETP.GEU.AND P2, PT, R31, -126, PT ;  /* 0xc2fc00001f00780b */ /* 0x000fc40003f4e000 */
[----:B------:R-:W-:Y:S02]  /*6740*/  F2FP.BF16.F32.PACK_AB R36, R41, R36 ;  /* 0x000000242924723e */ /* 0x000fe400000010ff */
[----:B------:R-:W-:Y:S01]  /*6750*/  F2FP.BF16.F32.PACK_AB R28, R19, R28 ;  /* 0x0000001c131c723e */ /* 0x000fe200000010ff */
[----:B------:R-:W-:Y:S01]  /*6760*/  @!P3 FMUL R29, R29, 0.5 ;  /* 0x3f0000001d1db820 */ /* 0x000fe20000400000 */
[----:B------:R-:W3:Y:S01]  /*6770*/  MUFU.EX2 R27, R27 ;  /* 0x0000001b001b7308 */ /* 0x000ee20000000800 */
[----:B-1----:R-:W-:Y:S01]  /*6780*/  @!P4 FMUL R25, R25, R25 ;  /* 0x000000191919c220 */ /* 0x002fe20000400000 */
[----:B------:R-:W-:Y:S01]  /*6790*/  FSETP.GEU.AND P4, PT, R35, -126, PT ;  /* 0xc2fc00002300780b */ /* 0x000fe20003f8e000 */
[----:B--2---:R-:W-:Y:S01]  /*67a0*/  FFMA R26, R38, UR5, -R76 ;  /* 0x00000005261a7c23 */ /* 0x004fe2000800084c */
[----:B------:R-:W-:-:S03]  /*67b0*/  F2FP.BF16.F32.PACK_AB R48, R48, R65 ;  /* 0x000000413030723e */ /* 0x000fc600000010ff */
[----:B------:R-:W-:Y:S01]  /*67c0*/  @!P2 FMUL R31, R31, 0.5 ;  /* 0x3f0000001f1fa820 */ /* 0x000fe20000400000 */
[----:B------:R-:W1:Y:S01]  /*67d0*/  MUFU.EX2 R29, R29 ;  /* 0x0000001d001d7308 */ /* 0x000e620000000800 */
[----:B----4-:R-:W-:Y:S01]  /*67e0*/  @!P5 FMUL R30, R30, R30 ;  /* 0x0000001e1e1ed220 */ /* 0x010fe20000400000 */
[----:B------:R-:W-:-:S05]  /*67f0*/  FSETP.GEU.AND P5, PT, R26, -126, PT ;  /* 0xc2fc00001a00780b */ /* 0x000fca0003fae000 */
[----:B------:R-:W-:Y:S01]  /*6800*/  @!P4 FMUL R35, R35, 0.5 ;  /* 0x3f0000002323c820 */ /* 0x000fe20000400000 */
[----:B------:R-:W2:Y:S01]  /*6810*/  MUFU.EX2 R34, R31 ;  /* 0x0000001f00227308 */ /* 0x000ea20000000800 */
[----:B---3--:R-:W-:Y:S01]  /*6820*/  @!P6 FMUL R27, R27, R27 ;  /* 0x0000001b1b1be220 */ /* 0x008fe20000400000 */
[----:B------:R-:W-:-:S05]  /*6830*/  FSETP.GEU.AND P6, PT, R39, -126, PT ;  /* 0xc2fc00002700780b */ /* 0x000fca0003fce000 */
[----:B------:R-:W-:Y:S01]  /*6840*/  @!P5 FMUL R26, R26, 0.5 ;  /* 0x3f0000001a1ad820 */ /* 0x000fe20000400000 */
[----:B------:R3:W4:Y:S01]  /*6850*/  MUFU.EX2 R38, R35 ;  /* 0x0000002300267308 */ /* 0x0007220000000800 */
[----:B-1----:R-:W-:Y:S01]  /*6860*/  @!P3 FMUL R29, R29, R29 ;  /* 0x0000001d1d1db220 */ /* 0x002fe20000400000 */
[----:B------:R-:W-:-:S05]  /*6870*/  FSETP.GEU.AND P3, PT, R43, -126, PT ;  /* 0xc2fc00002b00780b */ /* 0x000fca0003f6e000 */
[----:B------:R-:W-:Y:S01]  /*6880*/  @!P6 FMUL R39, R39, 0.5 ;  /* 0x3f0000002727e820 */ /* 0x000fe20000400000 */
[----:B------:R1:W5:Y:S01]  /*6890*/  MUFU.EX2 R31, R26 ;  /* 0x0000001a001f7308 */ /* 0x0003620000000800 */
[----:B---3--:R-:W-:Y:S01]  /*68a0*/  FFMA R35, R46, UR5, -R76 ;  /* 0x000000052e237c23 */ /* 0x008fe2000800084c */
[----:B--2---:R-:W-:Y:S01]  /*68b0*/  @!P2 FMUL R34, R34, R34 ;  /* 0x000000222222a220 */ /* 0x004fe20000400000 */
[----:B------:R-:W-:-:S04]  /*68c0*/  FSETP.GEU.AND P2, PT, R33, -126, PT ;  /* 0xc2fc00002100780b */ /* 0x000fc80003f4e000 */
[----:B------:R-:W-:Y:S01]  /*68d0*/  @!P3 FMUL R43, R43, 0.5 ;  /* 0x3f0000002b2bb820 */ /* 0x000fe20000400000 */
[----:B------:R2:W3:Y:S01]  /*68e0*/  MUFU.EX2 R42, R39 ;  /* 0x00000027002a7308 */ /* 0x0004e20000000800 */
[----:B----4-:R-:W-:Y:S01]  /*68f0*/  @!P4 FMUL R38, R38, R38 ;  /* 0x000000262626c220 */ /* 0x010fe20000400000 */
[----:B------:R-:W-:Y:S01]  /*6900*/  FSETP.GEU.AND P4, PT, R35, -126, PT ;  /* 0xc2fc00002300780b */ /* 0x000fe20003f8e000 */
[----:B-1----:R-:W-:-:S05]  /*6910*/  FFMA R26, R58, UR5, -R76 ;  /* 0x000000053a1a7c23 */ /* 0x002fca000800084c */
[----:B------:R1:W4:Y:S01]  /*6920*/  MUFU.EX2 R46, R43 ;  /* 0x0000002b002e7308 */ /* 0x0003220000000800 */
[----:B--2---:R-:W-:Y:S01]  /*6930*/  FFMA R39, R50, UR5, -R76 ;  /* 0x0000000532277c23 */ /* 0x004fe2000800084c */
[----:B-----5:R-:W-:Y:S01]  /*6940*/  @!P5 FMUL R31, R31, R31 ;  /* 0x0000001f1f1fd220 */ /* 0x020fe20000400000 */
[----:B------:R-:W-:Y:S01]  /*6950*/  FSETP.GEU.AND P5, PT, R47, -126, PT ;  /* 0xc2fc00002f00780b */ /* 0x000fe20003fae000 */
[----:B------:R-:W-:-:S03]  /*6960*/  @!P2 FMUL R33, R33, 0.5 ;  /* 0x3f0000002121a820 */ /* 0x000fc60000400000 */
[----:B------:R-:W-:Y:S01]  /*6970*/  @!P4 FMUL R35, R35, 0.5 ;  /* 0x3f0000002323c820 */ /* 0x000fe20000400000 */
[----:B---3--:R-:W-:Y:S01]  /*6980*/  @!P6 FMUL R42, R42, R42 ;  /* 0x0000002a2a2ae220 */ /* 0x008fe20000400000 */
[----:B------:R-:W-:Y:S01]  /*6990*/  FSETP.GEU.AND P6, PT, R39, -126, PT ;  /* 0xc2fc00002700780b */ /* 0x000fe20003fce000 */
[----:B-1----:R-:W-:Y:S01]  /*69a0*/  FFMA R43, R54, UR5, -R76 ;  /* 0x00000005362b7c23 */ /* 0x002fe2000800084c */
[----:B------:R-:W1:Y:S05]  /*69b0*/  MUFU.EX2 R33, R33 ;  /* 0x0000002100217308 */ /* 0x000e6a0000000800 */
[----:B------:R-:W-:Y:S01]  /*69c0*/  @!P5 FMUL R47, R47, 0.5 ;  /* 0x3f0000002f2fd820 */ /* 0x000fe20000400000 */
[----:B----4-:R-:W-:Y:S01]  /*69d0*/  @!P3 FMUL R46, R46, R46 ;  /* 0x0000002e2e2eb220 */ /* 0x010fe20000400000 */
[----:B------:R-:W-:Y:S01]  /*69e0*/  FSETP.GEU.AND P3, PT, R43, -126, PT ;  /* 0xc2fc00002b00780b */ /* 0x000fe20003f6e000 */
[----:B------:R-:W2:Y:S03]  /*69f0*/  MUFU.EX2 R35, R35 ;  /* 0x0000002300237308 */ /* 0x000ea60000000800 */
[----:B------:R-:W-:-:S05]  /*6a00*/  @!P6 FMUL R39, R39, 0.5 ;  /* 0x3f0000002727e820 */ /* 0x000fca0000400000 */
[----:B------:R3:W4:Y:S01]  /*6a10*/  MUFU.EX2 R50, R47 ;  /* 0x0000002f00327308 */ /* 0x0007220000000800 */
[----:B-1----:R-:W-:Y:S01]  /*6a20*/  @!P2 FMUL R33, R33, R33 ;  /* 0x000000212121a220 */ /* 0x002fe20000400000 */
[----:B------:R-:W-:Y:S02]  /*6a30*/  FSETP.GEU.AND P2, PT, R51, -126, PT ;  /* 0xc2fc00003300780b */ /* 0x000fe40003f4e000 */
[----:B------:R-:W-:-:S04]  /*6a40*/  @!P3 FMUL R43, R43, 0.5 ;  /* 0x3f0000002b2bb820 */ /* 0x000fc80000400000 */
[----:B------:R-:W1:Y:S01]  /*6a50*/  MUFU.EX2 R39, R39 ;  /* 0x0000002700277308 */ /* 0x000e620000000800 */
[--C-:B---3--:R-:W-:Y:S01]  /*6a60*/  FFMA R47, R59, UR5, -R76.reuse ;  /* 0x000000053b2f7c23 */ /* 0x108fe2000800084c */
[----:B--2---:R-:W-:Y:S01]  /*6a70*/  @!P4 FMUL R35, R35, R35 ;  /* 0x000000232323c220 */ /* 0x004fe20000400000 */
[----:B------:R-:W-:Y:S01]  /*6a80*/  FSETP.GEU.AND P4, PT, R55, -126, PT ;  /* 0xc2fc00003700780b */ /* 0x000fe20003f8e000 */
[----:B------:R-:W-:-:S03]  /*6a90*/  FFMA R59, R71, UR5, -R76 ;  /* 0x00000005473b7c23 */ /* 0x000fc6000800084c */
[----:B------:R-:W-:Y:S01]  /*6aa0*/  @!P2 FMUL R51, R51, 0.5 ;  /* 0x3f0000003333a820 */ /* 0x000fe20000400000 */
[----:B------:R-:W2:Y:S01]  /*6ab0*/  MUFU.EX2 R43, R43 ;  /* 0x0000002b002b7308 */ /* 0x000ea20000000800 */
[----:B----4-:R-:W-:Y:S01]  /*6ac0*/  @!P5 FMUL R50, R50, R50 ;  /* 0x000000323232d220 */ /* 0x010fe20000400000 */
[----:B------:R-:W-:-:S06]  /*6ad0*/  FSETP.GEU.AND P5, PT, R26, -126, PT ;  /* 0xc2fc00001a00780b */ /* 0x000fcc0003fae000 */
[----:B------:R-:W-:Y:S01]  /*6ae0*/  @!P4 FMUL R55, R55, 0.5 ;  /* 0x3f0000003737c820 */ /* 0x000fe20000400000 */
[----:B-1----:R-:W-:Y:S01]  /*6af0*/  @!P6 FMUL R39, R39, R39 ;  /* 0x000000272727e220 */ /* 0x002fe20000400000 */
[----:B------:R-:W-:Y:S01]  /*6b00*/  FSETP.GEU.AND P6, PT, R47, -126, PT ;  /* 0xc2fc00002f00780b */ /* 0x000fe20003fce000 */
[----:B------:R1:W3:Y:S04]  /*6b10*/  MUFU.EX2 R54, R51 ;  /* 0x0000003300367308 */ /* 0x0002e80000000800 */
[----:B------:R-:W-:Y:S01]  /*6b20*/  @!P5 FMUL R26, R26, 0.5 ;  /* 0x3f0000001a1ad820 */ /* 0x000fe20000400000 */
[----:B--2---:R-:W-:-:S03]  /*6b30*/  @!P3 FMUL R43, R43, R43 ;  /* 0x0000002b2b2bb220 */ /* 0x004fc60000400000 */
[----:B------:R2:W4:Y:S01]  /*6b40*/  MUFU.EX2 R58, R55 ;  /* 0x00000037003a7308 */ /* 0x0005220000000800 */
[--C-:B-1----:R-:W-:Y:S01]  /*6b50*/  FFMA R51, R63, UR5, -R76.reuse ;  /* 0x000000053f337c23 */ /* 0x102fe2000800084c */
[--C-:B------:R-:W-:Y:S02]  /*6b60*/  FFMA R63, R75, UR5, -R76.reuse ;  /* 0x000000054b3f7c23 */ /* 0x100fe4000800084c */
[----:B------:R-:W-:Y:S02]  /*6b70*/  @!P6 FMUL R47, R47, 0.5 ;  /* 0x3f0000002f2fe820 */ /* 0x000fe40000400000 */
[----:B------:R-:W-:Y:S02]  /*6b80*/  FSETP.GEU.AND P3, PT, R51, -126, PT ;  /* 0xc2fc00003300780b */ /* 0x000fe40003f6e000 */
[----:B------:R1:W5:Y:S01]  /*6b90*/  MUFU.EX2 R62, R26 ;  /* 0x0000001a003e7308 */ /* 0x0003620000000800 */
[----:B--2---:R-:W-:Y:S01]  /*6ba0*/  FFMA R55, R67, UR5, -R76 ;  /* 0x0000000543377c23 */ /* 0x004fe2000800084c */
[----:B---3--:R-:W-:Y:S01]  /*6bb0*/  @!P2 FMUL R54, R54, R54 ;  /* 0x000000363636a220 */ /* 0x008fe20000400000 */
[----:B------:R-:W-:Y:S01]  /*6bc0*/  FSETP.GEU.AND P2, PT, R64, -126, PT ;  /* 0xc2fc00004000780b */ /* 0x000fe20003f4e000 */
[----:B------:R-:W-:Y:S01]  /*6bd0*/  FADD R76, R13, R74 ;  /* 0x0000004a0d4c7221 */ /* 0x000fe20000000000 */
[----:B------:R-:W-:Y:S01]  /*6be0*/  FADD R13, R12, R61 ;  /* 0x0000003d0c0d7221 */ /* 0x000fe20000000000 */
[----:B------:R-:W-:-:S02]  /*6bf0*/  FADD R67, R41, R56 ;  /* 0x0000003829437221 */ /* 0x000fc40000000000 */
[----:B------:R-:W2:Y:S01]  /*6c00*/  MUFU.EX2 R47, R47 ;  /* 0x0000002f002f7308 */ /* 0x000ea20000000800 */
[----:B----4-:R-:W-:Y:S01]  /*6c10*/  @!P4 FMUL R58, R58, R58 ;  /* 0x0000003a3a3ac220 */ /* 0x010fe20000400000 */
[----:B------:R-:W-:Y:S01]  /*6c20*/  FSETP.GEU.AND P4, PT, R66, -126, PT ;  /* 0xc2fc00004200780b */ /* 0x000fe20003f8e000 */
[----:B------:R-:W-:Y:S01]  /*6c30*/  @!P3 FMUL R51, R51, 0.5 ;  /* 0x3f0000003333b820 */ /* 0x000fe20000400000 */
[----:B-1----:R-:W-:Y:S01]  /*6c40*/  FADD R26, R32, R65 ;  /* 0x00000041201a7221 */ /* 0x002fe20000000000 */
[----:B------:R-:W-:-:S03]  /*6c50*/  F2FP.BF16.F32.PACK_AB R32, R23, R32 ;  /* 0x000000201720723e */ /* 0x000fc600000010ff */
[----:B------:R-:W-:Y:S01]  /*6c60*/  @!P2 FMUL R64, R64, 0.5 ;  /* 0x3f0000004040a820 */ /* 0x000fe20000400000 */
[----:B-----5:R-:W-:Y:S01]  /*6c70*/  @!P5 FMUL R62, R62, R62 ;  /* 0x0000003e3e3ed220 */ /* 0x020fe20000400000 */
[----:B------:R-:W-:Y:S01]  /*6c80*/  FSETP.GEU.AND P5, PT, R55, -126, PT ;  /* 0xc2fc00003700780b */ /* 0x000fe20003fae000 */
[----:B------:R-:W1:Y:S01]  /*6c90*/  MUFU.EX2 R51, R51 ;  /* 0x0000003300337308 */ /* 0x000e620000000800 */
[----:B------:R-:W-:Y:S01]  /*6ca0*/  FADD R71, R11, R26 ;  /* 0x0000001a0b477221 */ /* 0x000fe20000000000 */
[----:B------:R-:W-:Y:S01]  /*6cb0*/  FADD R11, R15, R40 ;  /* 0x000000280f0b7221 */ /* 0x000fe20000000000 */
[----:B------:R-:W-:Y:S01]  /*6cc0*/  FADD R26, R19, R22 ;  /* 0x00000016131a7221 */ /* 0x000fe20000000000 */
[----:B------:R-:W-:Y:S01]  /*6cd0*/  @!P4 FMUL R66, R66, 0.5 ;  /* 0x3f0000004242c820 */ /* 0x000fe20000400000 */
[----:B------:R-:W-:Y:S01]  /*6ce0*/  FADD R71, R71, R76 ;  /* 0x0000004c47477221 */ /* 0x000fe20000000000 */
[----:B--2---:R-:W-:Y:S01]  /*6cf0*/  @!P6 FMUL R47, R47, R47 ;  /* 0x0000002f2f2fe220 */ /* 0x004fe20000400000 */
[----:B------:R-:W-:Y:S01]  /*6d00*/  FSETP.GEU.AND P6, PT, R68, -126, PT ;  /* 0xc2fc00004400780b */ /* 0x000fe20003fce000 */
[----:B------:R-:W2:Y:S01]  /*6d10*/  MUFU.EX2 R64, R64 ;  /* 0x0000004000407308 */ /* 0x000ea20000000800 */
[----:B------:R-:W-:Y:S01]  /*6d20*/  FADD R74, R11, R72 ;  /* 0x000000480b4a7221 */ /* 0x000fe20000000000 */
[----:B------:R-:W-:Y:S01]  /*6d30*/  FADD R72, R16, R77 ;  /* 0x0000004d10487221 */ /* 0x000fe20000000000 */
[----:B------:R-:W-:Y:S01]  /*6d40*/  FADD R75, R26, R67 ;  /* 0x000000431a4b7221 */ /* 0x000fe20000000000 */
[----:B------:R-:W-:Y:S01]  /*6d50*/  @!P5 FMUL R55, R55, 0.5 ;  /* 0x3f0000003737d820 */ /* 0x000fe20000400000 */
[----:B------:R-:W-:Y:S01]  /*6d60*/  FADD R11, R10, R53 ;  /* 0x000000350a0b7221 */ /* 0x000fe20000000000 */
[----:B------:R-:W-:Y:S01]  /*6d70*/  FADD R26, R14, R69 ;  /* 0x000000450e1a7221 */ /* 0x000fe20000000000 */
[----:B------:R-:W-:Y:S01]  /*6d80*/  FADD R74, R74, R75 ;  /* 0x0000004b4a4a7221 */ /* 0x000fe20000000000 */
[----:B------:R-:W3:Y:S01]  /*6d90*/  MUFU.EX2 R66, R66 ;  /* 0x0000004200427308 */ /* 0x000ee20000000800 */
[----:B-1----:R-:W-:Y:S01]  /*6da0*/  @!P3 FMUL R51, R51, R51 ;  /* 0x000000333333b220 */ /* 0x002fe20000400000 */
[----:B------:R-:W-:Y:S01]  /*6db0*/  FSETP.GEU.AND P3, PT, R70, -126, PT ;  /* 0xc2fc00004600780b */ /* 0x000fe20003f6e000 */
[----:B------:R-:W-:Y:S01]  /*6dc0*/  FADD R67, R11, R26 ;  /* 0x0000001a0b437221 */ /* 0x000fe20000000000 */
[----:B------:R-:W-:Y:S01]  /*6dd0*/  @!P6 FMUL R68, R68, 0.5 ;  /* 0x3f0000004444e820 */ /* 0x000fe20000400000 */
[----:B------:R-:W-:Y:S01]  /*6de0*/  FADD R11, R17, R20 ;  /* 0x00000014110b7221 */ /* 0x000fe20000000000 */
[----:B------:R-:W-:Y:S01]  /*6df0*/  FADD R26, R37, R52 ;  /* 0x00000034251a7221 */ /* 0x000fe20000000000 */
[----:B------:R-:W-:Y:S01]  /*6e00*/  F2FP.BF16.F32.PACK_AB R40, R40, R49 ;  /* 0x000000312828723e */ /* 0x000fe200000010ff */
[----:B------:R-:W1:Y:S01]  /*6e10*/  MUFU.EX2 R55, R55 ;  /* 0x0000003700377308 */ /* 0x000e620000000800 */
[----:B--2---:R-:W-:Y:S01]  /*6e20*/  @!P2 FMUL R64, R64, R64 ;  /* 0x000000404040a220 */ /* 0x004fe20000400000 */
[----:B------:R-:W-:Y:S01]  /*6e30*/  FSETP.GEU.AND P2, PT, R59, -126, PT ;  /* 0xc2fc00003b00780b */ /* 0x000fe20003f4e000 */
[----:B------:R-:W-:Y:S01]  /*6e40*/  FADD R26, R11, R26 ;  /* 0x0000001a0b1a7221 */ /* 0x000fe20000000000 */
[----:B------:R-:W-:Y:S01]  /*6e50*/  FADD R11, R25, R62 ;  /* 0x0000003e190b7221 */ /* 0x000fe20000000000 */
[----:B------:R-:W-:-:S02]  /*6e60*/  F2FP.BF16.F32.PACK_AB R25, R30, R25 ;  /* 0x000000191e19723e */ /* 0x000fc400000010ff */
[----:B------:R-:W-:Y:S01]  /*6e70*/  @!P3 FMUL R70, R70, 0.5 ;  /* 0x3f0000004646b820 */ /* 0x000fe20000400000 */
[----:B------:R-:W2:Y:S01]  /*6e80*/  MUFU.EX2 R68, R68 ;  /* 0x0000004400447308 */ /* 0x000ea20000000800 */
[----:B---3--:R-:W-:Y:S01]  /*6e90*/  @!P4 FMUL R66, R66, R66 ;  /* 0x000000424242c220 */ /* 0x008fe20000400000 */
[----:B------:R-:W-:Y:S02]  /*6ea0*/  FSETP.GEU.AND P4, PT, R63, -126, PT ;  /* 0xc2fc00003f00780b */ /* 0x000fe40003f8e000 */
[----:B------:R-:W-:-:S03]  /*6eb0*/  F2FP.BF16.F32.PACK_AB R41, R47, R62 ;  /* 0x0000003e2f29723e */ /* 0x000fc600000010ff */
        /* <DEDUP_REMOVED lines=11> */
[----:B------:R-:W-:-:S03]  /*6f70*/  FSETP.GEU.AND P3, PT, R83, -126, PT ;  /* 0xc2fc00005300780b */ /* 0x000fc60003f6e000 */
[----:B------:R-:W-:Y:S01]  /*6f80*/  FADD R144, R33, R70 ;  /* 0x0000004621907221 */ /* 0x000fe20000000000 */
[----:B------:R-:W-:Y:S01]  /*6f90*/  F2FP.BF16.F32.PACK_AB R33, R46, R33 ;  /* 0x000000212e21723e */ /* 0x000fe200000010ff */
[----:B------:R-:W-:Y:S01]  /*6fa0*/  @!P6 FMUL R82, R82, 0.5 ;  /* 0x3f0000005252e820 */ /* 0x000fe20000400000 */
[----:B------:R3:W4:Y:S01]  /*6fb0*/  MUFU.EX2 R84, R78 ;  /* 0x0000004e00547308 */ /* 0x0007220000000800 */
[----:B-1----:R-:W-:Y:S01]  /*6fc0*/  @!P2 FMUL R59, R59, R59 ;  /* 0x0000003b3b3ba220 */ /* 0x002fe20000400000 */
[----:B------:R-:W-:Y:S01]  /*6fd0*/  FSETP.GEU.AND P2, PT, R81, -126, PT ;  /* 0xc2fc00005100780b */ /* 0x000fe20003f4e000 */
[----:B------:R-:W-:Y:S01]  /*6fe0*/  FADD R148, R11, R144 ;  /* 0x000000900b947221 */ /* 0x000fe20000000000 */
[----:B------:R-:W-:Y:S01]  /*6ff0*/  FADD R11, R27, R64 ;  /* 0x000000401b0b7221 */ /* 0x000fe20000000000 */
[----:B------:R-:W-:Y:S02]  /*7000*/  F2FP.BF16.F32.PACK_AB R27, R34, R27 ;  /* 0x0000001b221b723e */ /* 0x000fe400000010ff */
[----:B------:R-:W-:Y:S01]  /*7010*/  @!P3 FMUL R83, R83, 0.5 ;  /* 0x3f0000005353b820 */ /* 0x000fe20000400000 */
[----:B------:R1:W5:Y:S01]  /*7020*/  MUFU.EX2 R86, R82 ;  /* 0x0000005200567308 */ /* 0x0003620000000800 */
[----:B--2---:R-:W-:Y:S01]  /*7030*/  @!P4 FMUL R63, R63, R63 ;  /* 0x0000003f3f3fc220 */ /* 0x004fe20000400000 */
[----:B------:R-:W-:Y:S01]  /*7040*/  FSETP.GEU.AND P4, PT, R79, -126, PT ;  /* 0xc2fc00004f00780b */ /* 0x000fe20003f8e000 */
[----:B---3--:R-:W-:Y:S01]  /*7050*/  FADD R78, R13, R72 ;  /* 0x000000480d4e7221 */ /* 0x008fe20000000000 */
[----:B------:R-:W-:Y:S01]  /*7060*/  FADD R72, R45, R60 ;  /* 0x0000003c2d487221 */ /* 0x000fe20000000000 */
[----:B------:R-:W-:Y:S01]  /*7070*/  FADD R13, R21, R44 ;  /* 0x0000002c150d7221 */ /* 0x000fe20000000000 */
[----:B------:R-:W-:Y:S01]  /*7080*/  FADD R145, R46, R63 ;  /* 0x0000003f2e917221 */ /* 0x000fe20000000000 */
[----:B------:R-:W-:Y:S01]  /*7090*/  @!P2 FMUL R81, R81, 0.5 ;  /* 0x3f0000005151a820 */ /* 0x000fe20000400000 */
[----:B------:R2:W3:Y:S01]  /*70a0*/  MUFU.EX2 R85, R83 ;  /* 0x0000005300557308 */ /* 0x0004e20000000800 */
[----:B----4-:R-:W-:Y:S01]  /*70b0*/  @!P5 FMUL R84, R84, R84 ;  /* 0x000000545454d220 */ /* 0x010fe20000400000 */
[----:B------:R-:W-:Y:S01]  /*70c0*/  FSETP.GEU.AND P5, PT, R80, -126, PT ;  /* 0xc2fc00005000780b */ /* 0x000fe20003fae000 */
[----:B------:R-:W-:Y:S01]  /*70d0*/  FADD R13, R13, R72 ;  /* 0x000000480d0d7221 */ /* 0x000fe20000000000 */
[----:B-1----:R-:W-:Y:S01]  /*70e0*/  FADD R82, R30, R47 ;  /* 0x0000002f1e527221 */ /* 0x002fe20000000000 */
[----:B------:R-:W-:Y:S01]  /*70f0*/  FADD R78, R67, R78 ;  /* 0x0000004e434e7221 */ /* 0x000fe20000000000 */
[----:B------:R-:W-:Y:S01]  /*7100*/  F2FP.BF16.F32.PACK_AB R30, R21, R12 ;  /* 0x0000000c151e723e */ /* 0x000fe200000010ff */
[----:B------:R-:W-:Y:S01]  /*7110*/  @!P4 FMUL R79, R79, 0.5 ;  /* 0x3f0000004f4fc820 */ /* 0x000fe20000400000 */
[----:B------:R-:W-:Y:S01]  /*7120*/  FADD R13, R26, R13 ;  /* 0x0000000d1a0d7221 */ /* 0x000fe20000000000 */
[----:B-----5:R-:W-:Y:S01]  /*7130*/  @!P6 FMUL R86, R86, R86 ;  /* 0x000000565656e220 */ /* 0x020fe20000400000 */
[----:B------:R-:W-:Y:S01]  /*7140*/  FSETP.GEU.AND P6, PT, R87, -126, PT ;  /* 0xc2fc00005700780b */ /* 0x000fe20003fce000 */
[----:B--2---:R-:W-:Y:S01]  /*7150*/  FADD R83, R29, R66 ;  /* 0x000000421d537221 */ /* 0x004fe20000000000 */
[----:B------:R-:W-:Y:S01]  /*7160*/  FADD R74, R74, R13 ;  /* 0x0000000d4a4a7221 */ /* 0x000fe20000000000 */
[----:B------:R-:W1:Y:S01]  /*7170*/  MUFU.EX2 R79, R79 ;  /* 0x0000004f004f7308 */ /* 0x000e620000000800 */
[----:B------:R-:W-:Y:S01]  /*7180*/  FADD R146, R39, R86 ;  /* 0x0000005627927221 */ /* 0x000fe20000000000 */
[----:B------:R-:W-:Y:S01]  /*7190*/  @!P5 FMUL R80, R80, 0.5 ;  /* 0x3f0000005050d820 */ /* 0x000fe20000400000 */
[----:B------:R-:W-:Y:S01]  /*71a0*/  FADD R71, R71, R78 ;  /* 0x0000004e47477221 */ /* 0x000fe20000000000 */
[----:B---3--:R-:W-:Y:S01]  /*71b0*/  @!P3 FMUL R85, R85, R85 ;  /* 0x000000555555b220 */ /* 0x008fe20000400000 */
[----:B------:R-:W-:Y:S01]  /*71c0*/  FSETP.GEU.AND P3, PT, R18, -126, PT ;  /* 0xc2fc00001200780b */ /* 0x000fe20003f6e000 */
[----:B------:R-:W-:Y:S01]  /*71d0*/  FADD R151, R83, R146 ;  /* 0x0000009253977221 */ /* 0x000fe20000000000 */
[----:B------:R-:W-:Y:S01]  /*71e0*/  FADD R146, R82, R145 ;  /* 0x0000009152927221 */ /* 0x000fe20000000000 */
[----:B------:R2:W3:Y:S01]  /*71f0*/  MUFU.EX2 R72, R80 ;  /* 0x0000005000487308 */ /* 0x0004e20000000800 */
[----:B------:R-:W-:Y:S01]  /*7200*/  FADD R82, R35, R84 ;  /* 0x0000005423527221 */ /* 0x000fe20000000000 */
[----:B------:R-:W-:Y:S01]  /*7210*/  @!P6 FMUL R87, R87, 0.5 ;  /* 0x3f0000005757e820 */ /* 0x000fe20000400000 */
[----:B------:R-:W-:Y:S01]  /*7220*/  FADD R83, R54, R85 ;  /* 0x0000005536537221 */ /* 0x000fe20000000000 */
[----:B------:R-:W-:Y:S01]  /*7230*/  FADD R148, R148, R151 ;  /* 0x0000009794947221 */ /* 0x000fe20000000000 */
[----:B------:R-:W-:Y:S01]  /*7240*/  FADD R149, R11, R82 ;  /* 0x000000520b957221 */ /* 0x000fe20000000000 */
[----:B------:R-:W-:Y:S01]  /*7250*/  FADD R82, R31, R68 ;  /* 0x000000441f527221 */ /* 0x000fe20000000000 */
[----:B------:R-:W-:Y:S01]  /*7260*/  SHF.L.U32 R13, R9, 0x1f, RZ ;  /* 0x0000001f090d7819 */ /* 0x000fe200000006ff */
[----:B------:R-:W4:Y:S01]  /*7270*/  MUFU.EX2 R87, R87 ;  /* 0x0000005700577308 */ /* 0x000f220000000800 */
[----:B--2---:R-:W-:Y:S01]  /*7280*/  FADD R80, R38, R55 ;  /* 0x0000003726507221 */ /* 0x004fe20000000000 */
[----:B------:R-:W-:Y:S01]  /*7290*/  @!P3 FMUL R18, R18, 0.5 ;  /* 0x3f0000001212b820 */ /* 0x000fe20000400000 */
[----:B-1----:R-:W-:Y:S01]  /*72a0*/  @!P4 FMUL R79, R79, R79 ;  /* 0x0000004f4f4fc220 */ /* 0x002fe20000400000 */
[----:B------:R-:W-:Y:S01]  /*72b0*/  FADD R74, R71, R74 ;  /* 0x0000004a474a7221 */ /* 0x000fe20000000000 */
[----:B------:R-:W-:Y:S01]  /*72c0*/  FADD R153, R80, R83 ;  /* 0x0000005350997221 */ /* 0x000fe20000000000 */
[----:B------:R-:W-:Y:S01]  /*72d0*/  FADD R80, R34, R51 ;  /* 0x0000003322507221 */ /* 0x000fe20000000000 */
[----:B------:R-:W-:Y:S01]  /*72e0*/  FADD R145, R50, R79 ;  /* 0x0000004f32917221 */ /* 0x000fe20000000000 */
[----:B------:R-:W1:Y:S01]  /*72f0*/  MUFU.EX2 R11, R18 ;  /* 0x00000012000b7308 */ /* 0x000e620000000800 */
[----:B---3--:R-:W-:Y:S01]  /*7300*/  @!P5 FMUL R72, R72, R72 ;  /* 0x000000484848d220 */ /* 0x008fe20000400000 */
[----:B------:R-:W-:Y:S01]  /*7310*/  FADD R83, R42, R59 ;  /* 0x0000003b2a537221 */ /* 0x000fe20000000000 */
[----:B------:R-:W-:Y:S01]  /*7320*/  FADD R80, R80, R145 ;  /* 0x0000009150507221 */ /* 0x000fe20000000000 */
[----:B------:R-:W-:Y:S01]  /*7330*/  FADD R146, R146, R153 ;  /* 0x0000009992927221 */ /* 0x000fe20000000000 */
[----:B------:R-:W-:Y:S01]  /*7340*/  FADD R147, R43, R72 ;  /* 0x000000482b937221 */ /* 0x000fe20000000000 */
[----:B------:R-:W-:-:S02]  /*7350*/  F2FP.BF16.F32.PACK_AB R34, R37, R14 ;  /* 0x0000000e2522723e */ /* 0x000fc400000010ff */
[----:B------:R-:W2:Y:S01]  /*7360*/  MUFU.EX2 R18, R81 ;  /* 0x0000005100127308 */ /* 0x000ea20000000800 */
[----:B----4-:R-:W-:Y:S01]  /*7370*/  @!P6 FMUL R87, R87, R87 ;  /* 0x000000575757e220 */ /* 0x010fe20000400000 */
[----:B------:R-:W-:Y:S01]  /*7380*/  FADD R82, R82, R147 ;  /* 0x0000009352527221 */ /* 0x000fe20000000000 */
[----:B------:R-:W-:Y:S02]  /*7390*/  F2FP.BF16.F32.PACK_AB R37, R54, R39 ;  /* 0x000000273625723e */ /* 0x000fe400000010ff */
[C---:B------:R-:W-:Y:S01]  /*73a0*/  FADD R144, R58.reuse, R87 ;  /* 0x000000573a907221 */ /* 0x040fe20000000000 */
[----:B------:R-:W-:Y:S01]  /*73b0*/  FADD R149, R149, R82 ;  /* 0x0000005295957221 */ /* 0x000fe20000000000 */
[----:B------:R-:W-:Y:S02]  /*73c0*/  F2FP.BF16.F32.PACK_AB R39, R58, R43 ;  /* 0x0000002b3a27723e */ /* 0x000fe400000010ff */
[----:B------:R-:W-:Y:S01]  /*73d0*/  FADD R83, R83, R144 ;  /* 0x0000009053537221 */ /* 0x000fe20000000000 */
[----:B------:R-:W-:Y:S01]  /*73e0*/  FADD R148, R148, R149 ;  /* 0x0000009594947221 */ /* 0x000fe20000000000 */
[----:B-1----:R-:W-:Y:S01]  /*73f0*/  @!P3 FMUL R11, R11, R11 ;  /* 0x0000000b0b0bb220 */ /* 0x002fe20000400000 */
[----:B------:R-:W-:Y:S01]  /*7400*/  F2FP.BF16.F32.PACK_AB R43, R51, R64 ;  /* 0x00000040332b723e */ /* 0x000fe200000010ff */
[----:B------:R-:W-:Y:S01]  /*7410*/  FADD R83, R80, R83 ;  /* 0x0000005350537221 */ /* 0x000fe20000000000 */
[----:B------:R-:W-:Y:S01]  /*7420*/  F2FP.BF16.F32.PACK_AB R29, R38, R29 ;  /* 0x0000001d261d723e */ /* 0x000fe200000010ff */
[----:B------:R-:W-:Y:S01]  /*7430*/  FFMA R4, R11, R4, R74 ;  /* 0x000000040b047223 */ /* 0x000fe2000000004a */
[----:B------:R-:W-:Y:S01]  /*7440*/  F2FP.BF16.F32.PACK_AB R31, R42, R31 ;  /* 0x0000001f2a1f723e */ /* 0x000fe200000010ff */
[----:B------:R-:W-:Y:S01]  /*7450*/  FADD R83, R146, R83 ;  /* 0x0000005392537221 */ /* 0x000fe20000000000 */
[----:B--2---:R-:W-:Y:S01]  /*7460*/  @!P2 FMUL R18, R18, R18 ;  /* 0x000000121212a220 */ /* 0x004fe20000400000 */
[----:B------:R1:W2:Y:S01]  /*7470*/  SYNCS.PHASECHK.TRANS64.TRYWAIT P2, [UR6+0x2a000], R13 ;  /* 0x02a0000dff0075a7 */ /* 0x0002a20008040146 */
[----:B------:R-:W-:Y:S01]  /*7480*/  F2FP.BF16.F32.PACK_AB R35, R50, R35 ;  /* 0x000000233223723e */ /* 0x000fe200000010ff */
[----:B------:R-:W-:Y:S01]  /*7490*/  FADD R83, R148, R83 ;  /* 0x0000005394537221 */ /* 0x000fe20000000000 */
[----:B------:R-:W-:Y:S01]  /*74a0*/  F2FP.BF16.F32.PACK_AB R51, R79, R84 ;  /* 0x000000544f33723e */ /* 0x000fe200000010ff */
[----:B------:R-:W-:Y:S01]  /*74b0*/  FMUL R136, R136, R11 ;  /* 0x0000000b88887220 */ /* 0x000fe20000400000 */
[----:B------:R-:W-:Y:S01]  /*74c0*/  F2FP.BF16.F32.PACK_AB R85, R85, R86 ;  /* 0x000000565555723e */ /* 0x000fe200000010ff */
[----:B------:R-:W-:Y:S01]  /*74d0*/  FFMA R3, R18, R3, R83 ;  /* 0x0000000312037223 */ /* 0x000fe20000000053 */
[-C--:B------:R-:W-:Y:S01]  /*74e0*/  FMUL R137, R137, R11.reuse ;  /* 0x0000000b89897220 */ /* 0x080fe20000400000 */
        /* <DEDUP_REMOVED lines=25> */
[----:B------:R-:W-:Y:S01]  /*7680*/  FMUL R93, R93, R11 ;  /* 0x0000000b5d5d7220 */ /* 0x000fe20000400000 */
[----:B------:R-:W-:Y:S01]  /*7690*/  F2FP.BF16.F32.PACK_AB R26, R17, R10 ;  /* 0x0000000a111a723e */ /* 0x000fe200000010ff */
        /* <DEDUP_REMOVED lines=38> */
[----:B-12---:R-:W-:Y:S06]  /*7900*/  @!P0 BRA `(.L_x_27) ;  /* 0x0000000000048947 */ /* 0x006fec0003800000 */
[----:B------:R-:W-:Y:S01]  /*7910*/  BPT.TRAP 0x1 ;  /* 0x000000040000795c */ /* 0x000fe20000300000 */
.L_x_27:
[----:B------:R-:W-:Y:S05]  /*7920*/  @P2 BRA `(.L_x_28) ;  /* 0x0000000000082947 */ /* 0x000fea0003800000 */
[----:B------:R-:W1:Y:S02]  /*7930*/  SYNCS.PHASECHK.TRANS64.TRYWAIT P2, [UR6+0x2a000], R13 ;  /* 0x02a0000dff0075a7 */ /* 0x000e640008040146 */
[----:B-1----:R-:W-:Y:S05]  /*7940*/  @!P2 BRA `(.L_x_29) ;  /* 0x000000980004a947 */ /* 0x002fea0003800000 */
.L_x_28:
[----:B------:R-:W-:Y:S01]  /*7950*/  UIMAD UR6, UR4, 0x700, UR40 ;  /* 0x00000700040678a4 */ /* 0x000fe2000f8e0228 */
[----:B------:R-:W-:Y:S01]  /*7960*/  WARPGROUP.ARRIVE ;  /* 0x00000000000079c5 */ /* 0x000fe20000000000 */
[----:B------:R-:W-:Y:S01]  /*7970*/  UMOV UR7, 0xc0000010 ;  /* 0xc000001000077882 */ /* 0x000fe20000000000 */
[----:B------:R-:W-:Y:S01]  /*7980*/  UMOV UR11, 0xc0000010 ;  /* 0xc0000010000b7882 */ /* 0x000fe20000000000 */
[----:B------:R-:W-:Y:S01]  /*7990*/  UIADD3 UR10, UR6, 0x100, URZ ;  /* 0x00000100060a7890 */ /* 0x000fe2000fffe03f */
[----:B------:R-:W-:Y:S01]  /*79a0*/  F2FP.BF16.F32.PACK_AB R87, R87, R72 ;  /* 0x000000485757723e */ /* 0x000fe200000010ff */
[----:B------:R-:W-:Y:S01]  /*79b0*/  UIADD3 UR14, UR6, 0x200, URZ ;  /* 0x00000200060e7890 */ /* 0x000fe2000fffe03f */
[----:B------:R-:W-:Y:S02]  /*79c0*/  UMOV UR15, 0xc0000010 ;  /* 0xc0000010000f7882 */ /* 0x000fe40000000000 */
[----:B------:R-:W-:Y:S01]  /*79d0*/  HGMMA.64x16x16.F32.BF16 R136, R24, gdesc[UR4].tnspB, R136, gsb0 ;  /* 0x4020000418887df0 */ /* 0x000fe20008001888 */
[----:B------:R-:W-:Y:S01]  /*79e0*/  UIADD3 UR18, UR6, 0x300, URZ ;  /* 0x0000030006127890 */ /* 0x000fe2000fffe03f */
[----:B------:R-:W-:Y:S01]  /*79f0*/  UMOV UR19, 0xc0000010 ;  /* 0xc000001000137882 */ /* 0x000fe20000000000 */
[----:B------:R-:W-:Y:S01]  /*7a00*/  UIADD3 UR22, UR6, 0x400, URZ ;  /* 0x0000040006167890 */ /* 0x000fe2000fffe03f */
[----:B------:R-:W-:Y:S01]  /*7a10*/  UMOV UR23, 0xc0000010 ;  /* 0xc000001000177882 */ /* 0x000fe20000000000 */
[----:B------:R-:W-:Y:S01]  /*7a20*/  UMOV UR7, 0xc0000010 ;  /* 0xc000001000077882 */ /* 0x000fe20000000000 */
[----:B------:R-:W-:-:S02]  /*7a30*/  WARPGROUP.DEPBAR.LE gsb0, 0x0 ;  /* 0x00008000000079c5 */ /* 0x000fc40000010000 */
        /* <DEDUP_REMOVED lines=249> */
[----:B------:R-:W-:Y:S01]  /*89d0*/  UIADD3 UR6, UR6, 0x6e0, URZ ;  /* 0x000006e006067890 */ /* 0x000fe2000fffe03f */
        /* <DEDUP_REMOVED lines=18> */
.L_x_30:
[----:B------:R-:W-:-:S04]  /*8b00*/  ULEA UR6, UR43, UR36, 0x3 ;  /* 0x000000242b067291 */ /* 0x000fc8000f8e183f */
[----:B------:R-:W-:-:S04]  /*8b10*/  UIADD3 UR6, UR6, 0x2a028, URZ ;  /* 0x0002a02806067890 */ /* 0x000fc8000fffe03f */
[----:B------:R-:W-:-:S09]  /*8b20*/  UPRMT UR6, URZ, 0x654, UR6 ;  /* 0x000006543f067896 */ /* 0x000fd20008000006 */
[----:B------:R-:W-:Y:S01]  /*8b30*/  SYNCS.ARRIVE.TRANS64.RED.A1T0 RZ, [UR6], RZ ;  /* 0x000000ffffff79a7 */ /* 0x000fe20008100406 */
[----:B------:R-:W-:Y:S05]  /*8b40*/  @P1 BRA `(.L_x_31) ;  /* 0x0000000000041947 */ /* 0x000fea0003800000 */
[----:B------:R-:W-:Y:S01]  /*8b50*/  BPT.TRAP 0x1 ;  /* 0x000000040000795c */ /* 0x000fe20000300000 */
.L_x_31:
[----:B------:R-:W-:-:S04]  /*8b60*/  UIADD3 UR43, UR43, 0x1, URZ ;  /* 0x000000012b2b7890 */ /* 0x000fc8000fffe03f */
[----:B------:R-:W-:-:S04]  /*8b70*/  UISETP.NE.AND UP0, UPT, UR43, 0x5, UPT ;  /* 0x000000052b00788c */ /* 0x000fc8000bf05270 */
[----:B------:R-:W-:Y:S01]  /*8b80*/  USEL UR43, UR43, URZ, UP0 ;  /* 0x0000003f2b2b7287 */ /* 0x000fe20008000000 */
[----:B------:R-:W-:Y:S11]  /*8b90*/  @!P0 BRA `(.L_x_32) ;  /* 0x0000000000048947 */ /* 0x000ff60003800000 */
[----:B------:R-:W-:Y:S01]  /*8ba0*/  BPT.TRAP 0x1 ;  /* 0x000000040000795c */ /* 0x000fe20000300000 */
.L_x_32:
[----:B------:R-:W-:-:S04]  /*8bb0*/  ULEA UR6, UR43, UR36, 0x3 ;  /* 0x000000242b067291 */ /* 0x000fc8000f8e183f */
[----:B------:R-:W-:-:S04]  /*8bc0*/  UIADD3 UR6, UR6, 0x2a028, URZ ;  /* 0x0002a02806067890 */ /* 0x000fc8000fffe03f */
[----:B------:R-:W-:-:S09]  /*8bd0*/  UPRMT UR6, URZ, 0x654, UR6 ;  /* 0x000006543f067896 */ /* 0x000fd20008000006 */
[----:B------:R-:W-:Y:S01]  /*8be0*/  SYNCS.ARRIVE.TRANS64.RED.A1T0 RZ, [UR6], RZ ;  /* 0x000000ffffff79a7 */ /* 0x000fe20008100406 */
[----:B------:R-:W-:Y:S05]  /*8bf0*/  @P1 BRA `(.L_x_33) ;  /* 0x0000000000041947 */ /* 0x000fea0003800000 */
[----:B------:R-:W-:Y:S01]  /*8c00*/  BPT.TRAP 0x1 ;  /* 0x000000040000795c */ /* 0x000fe20000300000 */
.L_x_33:
[----:B------:R-:W-:Y:S01]  /*8c10*/  UIADD3 UR4, UR4, 0x1, URZ ;  /* 0x0000000104047890 */ /* 0x000fe2000fffe03f */
[C---:B------:R-:W-:Y:S01]  /*8c20*/  ISETP.GT.AND P2, PT, R8.reuse, 0x2, PT ;  /* 0x000000020800780c */ /* 0x040fe20003f44270 */
[----:B------:R-:W-:Y:S01]  /*8c30*/  UIADD3 UR43, UR43, 0x1, URZ ;  /* 0x000000012b2b7890 */ /* 0x000fe2000fffe03f */
[----:B------:R-:W-:Y:S01]  /*8c40*/  IADD3 R8, R8, -0x1, RZ ;  /* 0xffffffff08087810 */ /* 0x000fe20007ffe0ff */
[----:B------:R-:W-:Y:S01]  /*8c50*/  UISETP.NE.AND UP2, UPT, UR4, 0x5, UPT ;  /* 0x000000050400788c */ /* 0x000fe2000bf45270 */
[----:B------:R-:W-:Y:S01]  /*8c60*/  VIADD R7, R7, 0x80 ;  /* 0x0000008007077836 */ /* 0x000fe20000000000 */
[----:B------:R-:W-:Y:S01]  /*8c70*/  UISETP.NE.AND UP0, UPT, UR43, 0x5, UPT ;  /* 0x000000052b00788c */ /* 0x000fe2000bf05270 */
[----:B------:R-:W-:Y:S01]  /*8c80*/  MOV R11, R5 ;  /* 0x00000005000b7202 */ /* 0x000fe20000000f00 */
[----:B------:R-:W-:Y:S01]  /*8c90*/  USEL UR6, URZ, 0x1, UP2 ;  /* 0x000000013f067887 */ /* 0x000fe20009000000 */
[----:B-1----:R-:W-:Y:S01]  /*8ca0*/  MOV R13, R6 ;  /* 0x00000006000d7202 */ /* 0x002fe20000000f00 */
[----:B------:R-:W-:-:S02]  /*8cb0*/  USEL UR43, UR43, URZ, UP0 ;  /* 0x0000003f2b2b7287 */ /* 0x000fc40008000000 */
[----:B------:R-:W-:Y:S02]  /*8cc0*/  USEL UR41, UR4, URZ, UP2 ;  /* 0x0000003f04297287 */ /* 0x000fe40009000000 */
[----:B------:R-:W-:Y:S01]  /*8cd0*/  LOP3.LUT R9, R9, UR6, RZ, 0x3c, !PT ;  /* 0x0000000609097c12 */ /* 0x000fe2000f8e3cff */
[----:B------:R-:W-:Y:S09]  /*8ce0*/  @P2 BRA `(.L_x_34) ;  /* 0xffffffc400702947 */ /* 0x000ff2000383ffff */
.L_x_23:
[----:B------:R-:W-:-:S13]  /*8cf0*/  ISETP.GE.AND P2, PT, R8, 0x1, PT ;  /* 0x000000010800780c */ /* 0x000fda0003f46270 */
[----:B------:R-:W-:Y:S05]  /*8d00*/  @!P2 BRA `(.L_x_35) ;  /* 0x000000440038a947 */ /* 0x000fea0003800000 */
[----:B------:R-:W-:Y:S01]  /*8d10*/  MOV R10, R5 ;  /* 0x00000005000a7202 */ /* 0x000fe20000000f00 */
[----:B------:R-:W-:Y:S01]  /*8d20*/  IMAD.MOV.U32 R11, RZ, RZ, R6 ;  /* 0x000000ffff0b7224 */ /* 0x000fe200078e0006 */
[----:B------:R-:W-:-:S06]  /*8d30*/  ULDC UR22, c[0x0][0x604] ;  /* 0x0001810000167ab9 */ /* 0x000fcc0000000800 */
.L_x_46:
[----:B------:R-:W-:Y:S05]  /*8d40*/  @!P0 BRA `(.L_x_36) ;  /* 0x0000000000048947 */ /* 0x000fea0003800000 */
[----:B------:R-:W-:Y:S01]  /*8d50*/  BPT.TRAP 0x1 ;  /* 0x000000040000795c */ /* 0x000fe20000300000 */
.L_x_36:
[----:B------:R-:W-:Y:S01]  /*8d60*/  ULEA UR4, UR41, UR36, 0x3 ;  /* 0x0000002429047291 */ /* 0x000fe2000f8e183f */
[----:B------:R-:W-:-:S08]  /*8d70*/  SHF.L.U32 R5, R9, 0x1f, RZ ;  /* 0x0000001f09057819 */ /* 0x000fd000000006ff */
[----:B------:R-:W1:Y:S02]  /*8d80*/  SYNCS.PHASECHK.TRANS64.TRYWAIT P2, [UR4+0x2a000], R5 ;  /* 0x02a00005ff0075a7 */ /* 0x000e640008040144 */
[----:B-1----:R-:W-:Y:S05]  /*8d90*/  @!P2 BRA `(.L_x_37) ;  /* 0x000000840008a947 */ /* 0x002fea0003800000 */
.L_x_116:
[----:B------:R-:W-:Y:S01]  /*8da0*/  UIMAD UR18, UR41, 0x700, UR42 ;  /* 0x00000700291278a4 */ /* 0x000fe2000f8e022a */
[----:B------:R-:W-:Y:S01]  /*8db0*/  WARPGROUP.ARRIVE ;  /* 0x00000000000079c5 */ /* 0x000fe20000000000 */
[----:B------:R-:W-:Y:S01]  /*8dc0*/  UMOV UR4, UR20 ;  /* 0x0000001400047c82 */ /* 0x000fe20008000000 */
[----:B------:R-:W-:Y:S01]  /*8dd0*/  UMOV UR5, UR21 ;  /* 0x0000001500057c82 */ /* 0x000fe20008000000 */
[----:B------:R-:W-:Y:S01]  /*8de0*/  UMOV UR7, 0xc0000010 ;  /* 0xc000001000077882 */ /* 0x000fe20000000000 */
[----:B------:R-:W-:Y:S02]  /*8df0*/  UIADD3 UR10, UR18, 0x400, URZ ;  /* 0x00000400120a7890 */ /* 0x000fe4000fffe03f */
[----:B------:R-:W-:Y:S01]  /*8e00*/  UMOV UR6, UR18 ;  /* 0x0000001200067c82 */ /* 0x000fe20008000000 */
[----:B------:R-:W-:Y:S01]  /*8e10*/  UMOV UR11, 0xc0000010 ;  /* 0xc0000010000b7882 */ /* 0x000fe20000000000 */
[----:B------:R-:W-:Y:S01]  /*8e20*/  HGMMA.64x128x16.F32.BF16 R24, gdesc[UR4], RZ, !UPT, gsb0 ;  /* 0x01e00000041879f0 */ /* 0x000fe2000c0018ff */
[----:B------:R-:W-:Y:S01]  /*8e30*/  UIADD3 UR6, UR18, 0x100, URZ ;  /* 0x0000010012067890 */ /* 0x000fe2000fffe03f */
[----:B------:R-:W-:Y:S01]  /*8e40*/  UMOV UR4, UR24 ;  /* 0x0000001800047c82 */ /* 0x000fe20008000000 */
[----:B------:R-:W-:Y:S01]  /*8e50*/  UMOV UR5, UR25 ;  /* 0x0000001900057c82 */ /* 0x000fe20008000000 */
[----:B------:R-:W-:Y:S01]  /*8e60*/  UMOV UR7, 0xc0000010 ;  /* 0xc000001000077882 */ /* 0x000fe20000000000 */
[----:B------:R-:W-:Y:S01]  /*8e70*/  UIADD3 UR14, UR18, 0x500, URZ ;  /* 0x00000500120e7890 */ /* 0x000fe2000fffe03f */
[----:B------:R-:W-:Y:S01]  /*8e80*/  UMOV UR15, 0xc0000010 ;  /* 0xc0000010000f7882 */ /* 0x000fe20000000000 */
[----:B------:R-:W-:Y:S01]  /*8e90*/  UMOV UR19, 0xc0000010 ;  /* 0xc000001000137882 */ /* 0x000fe20000000000 */
[----:B------:R-:W-:-:S02]  /*8ea0*/  WARPGROUP.DEPBAR.LE gsb0, 0x0 ;  /* 0x00008000000079c5 */ /* 0x000fc40000010000 */
[----:B------:R-:W-:-:S06]  /*8eb0*/  WARPGROUP.ARRIVE ;  /* 0x00000000000079c5 */ /* 0x000fcc0000000000 */
[----:B------:R-:W-:Y:S01]  /*8ec0*/  HGMMA.64x128x16.F32.BF16 R24, gdesc[UR4], R24, gsb0 ;  /* 0x01e00000041879f0 */ /* 0x000fe20008001818 */
[----:B------:R-:W-:Y:S01]  /*8ed0*/  UIADD3 UR6, UR18, 0x200, URZ ;  /* 0x0000020012067890 */ /* 0x000fe2000fffe03f */
[----:B------:R-:W-:Y:S01]  /*8ee0*/  UMOV UR4, UR28 ;  /* 0x0000001c00047c82 */ /* 0x000fe20008000000 */
[----:B------:R-:W-:Y:S01]  /*8ef0*/  UMOV UR5, UR29 ;  /* 0x0000001d00057c82 */ /* 0x000fe20008000000 */
[----:B------:R-:W-:Y:S01]  /*8f00*/  UMOV UR7, 0xc0000010 ;  /* 0xc000001000077882 */ /* 0x000fe20000000000 */
[----:B------:R-:W-:Y:S02]  /*8f10*/  WARPGROUP.DEPBAR.LE gsb0, 0x0 ;  /* 0x00008000000079c5 */ /* 0x000fe40000010000 */
[----:B------:R-:W-:-:S06]  /*8f20*/  WARPGROUP.ARRIVE ;  /* 0x00000000000079c5 */ /* 0x000fcc0000000000 */
[----:B------:R-:W-:Y:S01]  /*8f30*/  HGMMA.64x128x16.F32.BF16 R24, gdesc[UR4], R24, gsb0 ;  /* 0x01e00000041879f0 */ /* 0x000fe20008001818 */
[----:B------:R-:W-:Y:S01]  /*8f40*/  UIADD3 UR6, UR18, 0x300, URZ ;  /* 0x0000030012067890 */ /* 0x000fe2000fffe03f */
[----:B------:R-:W-:Y:S01]  /*8f50*/  UMOV UR4, UR32 ;  /* 0x0000002000047c82 */ /* 0x000fe20008000000 */
[----:B------:R-:W-:Y:S01]  /*8f60*/  UMOV UR5, UR33 ;  /* 0x0000002100057c82 */ /* 0x000fe20008000000 */
[----:B------:R-:W-:Y:S01]  /*8f70*/  UMOV UR7, 0xc0000010 ;  /* 0xc000001000077882 */ /* 0x000fe20000000000 */
[----:B------:R-:W-:Y:S01]  /*8f80*/  UIADD3 UR18, UR18, 0x600, URZ ;  /* 0x0000060012127890 */ /* 0x000fe2000fffe03f */
[----:B------:R-:W-:Y:S02]  /*8f90*/  WARPGROUP.DEPBAR.LE gsb0, 0x0 ;  /* 0x00008000000079c5 */ /* 0x000fe40000010000 */
[----:B------:R-:W-:-:S06]  /*8fa0*/  WARPGROUP.ARRIVE ;  /* 0x00000000000079c5 */ /* 0x000fcc0000000000 */
[----:B------:R-:W-:Y:S01]  /*8fb0*/  HGMMA.64x128x16.F32.BF16 R24, gdesc[UR4], R24, gsb0 ;  /* 0x01e00000041879f0 */ /* 0x000fe20008001818 */
        /* <DEDUP_REMOVED lines=17> */
.L_x_38:
[C---:B-1----:R-:W-:Y:S01]  /*90d0*/  IADD3 R5, R7.reuse, 0x1, RZ ;  /* 0x0000000107057810 */ /* 0x042fe20007ffe0ff */
[C---:B------:R-:W-:Y:S01]  /*90e0*/  VIADD R19, R7.reuse, 0x10 ;  /* 0x0000001007137836 */ /* 0x040fe20000000000 */
[C---:B------:R-:W-:Y:S01]  /*90f0*/  ISETP.GE.AND P2, PT, R0.reuse, R7, PT ;  /* 0x000000070000720c */ /* 0x040fe20003f46270 */
[----:B------:R-:W-:Y:S01]  /*9100*/  ULEA UR5, UR4, UR36, 0x3 ;  /* 0x0000002404057291 */ /* 0x000fe2000f8e183f */
[C---:B------:R-:W-:Y:S02]  /*9110*/  IADD3 R15, R7.reuse, 0x8, RZ ;  /* 0x00000008070f7810 */ /* 0x040fe40007ffe0ff */
[----:B------:R-:W-:Y:S02]  /*9120*/  ISETP.GE.AND P3, PT, R0, R5, PT ;  /* 0x000000050000720c */ /* 0x000fe40003f66270 */
[----:B------:R-:W-:Y:S02]  /*9130*/  FSEL R13, R24, -INF , P2 ;  /* 0xff800000180d7808 */ /* 0x000fe40001000000 */
[----:B------:R-:W-:-:S02]  /*9140*/  IADD3 R17, R7, 0x9, RZ ;  /* 0x0000000907117810 */ /* 0x000fc40007ffe0ff */
[C---:B------:R-:W-:Y:S02]  /*9150*/  ISETP.GE.AND P2, PT, R0.reuse, R15, PT ;  /* 0x0000000f0000720c */ /* 0x040fe40003f46270 */
[----:B------:R-:W-:Y:S02]  /*9160*/  FSEL R25, R25, -INF , P3 ;  /* 0xff80000019197808 */ /* 0x000fe40001800000 */
[----:B------:R-:W-:Y:S02]  /*9170*/  FMNMX R6, R13, R10, !PT ;  /* 0x0000000a0d067209 */ /* 0x000fe40007800000 */
[----:B------:R-:W-:Y:S02]  /*9180*/  ISETP.GE.AND P3, PT, R0, R17, PT ;  /* 0x000000110000720c */ /* 0x000fe40003f66270 */
[----:B------:R-:W-:Y:S02]  /*9190*/  FSEL R28, R28, -INF , P2 ;  /* 0xff8000001c1c7808 */ /* 0x000fe40001000000 */
[----:B------:R-:W-:-:S02]  /*91a0*/  FMNMX R23, R25, R6, !PT ;  /* 0x0000000619177209 */ /* 0x000fc40007800000 */
[----:B------:R-:W-:Y:S02]  /*91b0*/  IADD3 R21, R7, 0x11, RZ ;  /* 0x0000001107157810 */ /* 0x000fe40007ffe0ff */
[----:B------:R-:W-:Y:S02]  /*91c0*/  ISETP.GE.AND P2, PT, R0, R19, PT ;  /* 0x000000130000720c */ /* 0x000fe40003f46270 */
[----:B------:R-:W-:Y:S02]  /*91d0*/  FSEL R29, R29, -INF , P3 ;  /* 0xff8000001d1d7808 */ /* 0x000fe40001800000 */
[----:B------:R-:W-:Y:S02]  /*91e0*/  FMNMX R6, R28, R23, !PT ;  /* 0x000000171c067209 */ /* 0x000fe40007800000 */
[----:B------:R-:W-:Y:S02]  /*91f0*/  IADD3 R23, R7, 0x18, RZ ;  /* 0x0000001807177810 */ /* 0x000fe40007ffe0ff */
[----:B------:R-:W-:-:S02]  /*9200*/  ISETP.GE.AND P3, PT, R0, R21, PT ;  /* 0x000000150000720c */ /* 0x000fc40003f66270 */
[----:B------:R-:W-:Y:S02]  /*9210*/  FSEL R32, R32, -INF , P2 ;  /* 0xff80000020207808 */ /* 0x000fe40001000000 */
[----:B------:R-:W-:Y:S02]  /*9220*/  FMNMX R147, R29, R6, !PT ;  /* 0x000000061d937209 */ /* 0x000fe40007800000 */
[----:B------:R-:W-:Y:S02]  /*9230*/  IADD3 R145, R7, 0x19, RZ ;  /* 0x0000001907917810 */ /* 0x000fe40007ffe0ff */
[----:B------:R-:W-:Y:S02]  /*9240*/  ISETP.GE.AND P2, PT, R0, R23, PT ;  /* 0x000000170000720c */ /* 0x000fe40003f46270 */
[----:B------:R-:W-:Y:S02]  /*9250*/  FSEL R33, R33, -INF , P3 ;  /* 0xff80000021217808 */ /* 0x000fe40001800000 */
[----:B------:R-:W-:Y:S01]  /*9260*/  FMNMX R6, R32, R147, !PT ;  /* 0x0000009320067209 */ /* 0x000fe20007800000 */
[----:B------:R-:W-:Y:S01]  /*9270*/  VIADD R147, R7, 0x20 ;  /* 0x0000002007937836 */ /* 0x000fe20000000000 */
[----:B------:R-:W-:-:S02]  /*9280*/  ISETP.GE.AND P3, PT, R0, R145, PT ;  /* 0x000000910000720c */ /* 0x000fc40003f66270 */
[----:B------:R-:W-:Y:S02]  /*9290*/  FSEL R36, R36, -INF , P2 ;  /* 0xff80000024247808 */ /* 0x000fe40001000000 */
[----:B------:R-:W-:Y:S02]  /*92a0*/  FMNMX R151, R33, R6, !PT ;  /* 0x0000000621977209 */ /* 0x000fe40007800000 */
[----:B------:R-:W-:Y:S02]  /*92b0*/  IADD3 R149, R7, 0x21, RZ ;  /* 0x0000002107957810 */ /* 0x000fe40007ffe0ff */
        /* <DEDUP_REMOVED lines=10> */
[----:B------:R-:W-:Y:S01]  /*9360*/  FMNMX R6, R40, R155, !PT ;  /* 0x0000009b28067209 */ /* 0x000fe20007800000 */
[----:B------:R-:W-:Y:S01]  /*9370*/  VIADD R155, R7, 0x30 ;  /* 0x00000030079b7836 */ /* 0x000fe20000000000 */
[----:B------:R-:W-:Y:S02]  /*9380*/  ISETP.GE.AND P3, PT, R0, R153, PT ;  /* 0x000000990000720c */ /* 0x000fe40003f66270 */
[----:B------:R-:W-:Y:S02]  /*9390*/  FSEL R44, R44, -INF , P2 ;  /* 0xff8000002c2c7808 */ /* 0x000fe40001000000 */
[----:B------:R-:W-:Y:S02]  /*93a0*/  FMNMX R159, R41, R6, !PT ;  /* 0x00000006299f7209 */ /* 0x000fe40007800000 */
[----:B------:R-:W-:-:S02]  /*93b0*/  IADD3 R157, R7, 0x31, RZ ;  /* 0x00000031079d7810 */ /* 0x000fc40007ffe0ff */
[----:B------:R-:W-:Y:S02]  /*93c0*/  ISETP.GE.AND P2, PT, R0, R155, PT ;  /* 0x0000009b0000720c */ /* 0x000fe40003f46270 */
[----:B------:R-:W-:Y:S02]  /*93d0*/  FSEL R45, R45, -INF , P3 ;  /* 0xff8000002d2d7808 */ /* 0x000fe40001800000 */
[----:B------:R-:W-:Y:S02]  /*93e0*/  FMNMX R6, R44, R159, !PT ;  /* 0x0000009f2c067209 */ /* 0x000fe40007800000 */
[----:B------:R-:W-:Y:S02]  /*93f0*/  IADD3 R159, R7, 0x38, RZ ;  /* 0x00000038079f7810 */ /* 0x000fe40007ffe0ff */
[----:B------:R-:W-:Y:S02]  /*9400*/  ISETP.GE.AND P3, PT, R0, R157, PT ;  /* 0x0000009d0000720c */ /* 0x000fe40003f66270 */
[----:B------:R-:W-:-:S02]  /*9410*/  FSEL R48, R48, -INF , P2 ;  /* 0xff80000030307808 */ /* 0x000fc40001000000 */
        /* <DEDUP_REMOVED lines=68> */
[----:B------:R-:W-:Y:S02]  /*9860*/  FMNMX R6, R80, R195, !PT ;  /* 0x000000c350067209 */ /* 0x000fe40007800000 */
[----:B------:R-:W-:-:S02]  /*9870*/  ISETP.GE.AND P3, PT, R0, R193, PT ;  /* 0x000000c10000720c */ /* 0x000fc40003f66270 */
[----:B------:R-:W-:Y:S02]  /*9880*/  FSEL R84, R84, -INF , P2 ;  /* 0xff80000054547808 */ /* 0x000fe40001000000 */
[----:B------:R-:W-:Y:S02]  /*9890*/  FMNMX R195, R81, R6, !PT ;  /* 0x0000000651c37209 */ /* 0x000fe40007800000 */
[----:B------:R-:W-:Y:S02]  /*98a0*/  FSEL R85, R85, -INF , P3 ;  /* 0xff80000055557808 */ /* 0x000fe40001800000 */
[----:B------:R-:W-:Y:S02]  /*98b0*/  FMNMX R6, R84, R195, !PT ;  /* 0x000000c354067209 */ /* 0x000fe40007800000 */
[----:B------:R-:W-:Y:S02]  /*98c0*/  ISETP.GE.AND P5, PT, R2, R19, PT ;  /* 0x000000130200720c */ /* 0x000fe40003fa6270 */
[----:B------:R-:W-:-:S02]  /*98d0*/  FMNMX R6, R85, R6, !PT ;  /* 0x0000000655067209 */ /* 0x000fc40007800000 */
[----:B------:R-:W-:Y:S02]  /*98e0*/  FSEL R34, R34, -INF , P5 ;  /* 0xff80000022227808 */ /* 0x000fe40002800000 */
[C---:B------:R-:W-:Y:S01]  /*98f0*/  ISETP.GE.AND P5, PT, R2.reuse, R149, PT ;  /* 0x000000950200720c */ /* 0x040fe20003fa6270 */
[----:B------:R-:W1:Y:S01]  /*9900*/  SHFL.BFLY PT, R195, R6, 0x1, 0x1f ;  /* 0x0c201f0006c37f89 */ /* 0x000e6200000e0000 */
[C---:B------:R-:W-:Y:S02]  /*9910*/  ISETP.GE.AND P6, PT, R2.reuse, R21, PT ;  /* 0x000000150200720c */ /* 0x040fe40003fc6270 */
[----:B------:R-:W-:Y:S02]  /*9920*/  FSEL R43, R43, -INF , P5 ;  /* 0xff8000002b2b7808 */ /* 0x000fe40002800000 */
[----:B------:R-:W-:Y:S02]  /*9930*/  ISETP.GE.AND P5, PT, R2, R159, PT ;  /* 0x0000009f0200720c */ /* 0x000fe40003fa6270 */
[----:B------:R-:W-:-:S02]  /*9940*/  FSEL R35, R35, -INF , P6 ;  /* 0xff80000023237808 */ /* 0x000fc40003000000 */
[----:B------:R-:W-:Y:S02]  /*9950*/  ISETP.GE.AND P6, PT, R2, R151, PT ;  /* 0x000000970200720c */ /* 0x000fe40003fc6270 */
[----:B------:R-:W-:Y:S02]  /*9960*/  FSEL R54, R54, -INF , P5 ;  /* 0xff80000036367808 */ /* 0x000fe40002800000 */
[C---:B------:R-:W-:Y:S02]  /*9970*/  ISETP.GE.AND P3, PT, R2.reuse, R5, PT ;  /* 0x000000050200720c */ /* 0x040fe40003f66270 */
[----:B------:R-:W-:Y:S02]  /*9980*/  ISETP.GE.AND P5, PT, R2, R169, PT ;  /* 0x000000a90200720c */ /* 0x000fe40003fa6270 */
[----:B------:R-:W-:Y:S02]  /*9990*/  FSEL R46, R46, -INF , P6 ;  /* 0xff8000002e2e7808 */ /* 0x000fe40003000000 */
[----:B------:R-:W-:-:S02]  /*99a0*/  ISETP.GE.AND P6, PT, R2, R161, PT ;  /* 0x000000a10200720c */ /* 0x000fc40003fc6270 */
[----:B------:R-:W-:Y:S02]  /*99b0*/  FSEL R63, R63, -INF , P5 ;  /* 0xff8000003f3f7808 */ /* 0x000fe40002800000 */
[----:B------:R-:W-:Y:S02]  /*99c0*/  ISETP.GE.AND P4, PT, R2, R15, PT ;  /* 0x0000000f0200720c */ /* 0x000fe40003f86270 */
[----:B-1----:R-:W-:Y:S02]  /*99d0*/  FMNMX R195, R6, R195, !PT ;  /* 0x000000c306c37209 */ /* 0x002fe40007800000 */
[----:B------:R-:W-:Y:S02]  /*99e0*/  FSEL R55, R55, -INF , P6 ;  /* 0xff80000037377808 */ /* 0x000fe40003000000 */
[----:B------:R-:W-:Y:S01]  /*99f0*/  ISETP.GE.AND P6, PT, R2, R171, PT ;  /* 0x000000ab0200720c */ /* 0x000fe20003fc6270 */
[----:B------:R-:W1:Y:S01]  /*9a00*/  SHFL.BFLY PT, R6, R195, 0x2, 0x1f ;  /* 0x0c401f00c3067f89 */ /* 0x000e6200000e0000 */
[----:B------:R-:W-:-:S02]  /*9a10*/  FSEL R27, R27, -INF , P3 ;  /* 0xff8000001b1b7808 */ /* 0x000fc40001800000 */
[----:B------:R-:W-:Y:S02]  /*9a20*/  FSEL R66, R66, -INF , P6 ;  /* 0xff80000042427808 */ /* 0x000fe40003000000 */
[C---:B------:R-:W-:Y:S02]  /*9a30*/  ISETP.GE.AND P6, PT, R2.reuse, R7, PT ;  /* 0x000000070200720c */ /* 0x040fe40003fc6270 */
[----:B------:R-:W-:Y:S02]  /*9a40*/  ISETP.GE.AND P2, PT, R2, R17, PT ;  /* 0x000000110200720c */ /* 0x000fe40003f46270 */
[----:B------:R-:W-:Y:S02]  /*9a50*/  FSEL R18, R26, -INF , P6 ;  /* 0xff8000001a127808 */ /* 0x000fe40003000000 */
[----:B------:R-:W-:Y:S02]  /*9a60*/  FSEL R30, R30, -INF , P4 ;  /* 0xff8000001e1e7808 */ /* 0x000fe40002000000 */
[----:B------:R-:W-:-:S02]  /*9a70*/  FSEL R31, R31, -INF , P2 ;  /* 0xff8000001f1f7808 */ /* 0x000fc40001000000 */
[C---:B------:R-:W-:Y:S02]  /*9a80*/  ISETP.GE.AND P3, PT, R2.reuse, R23, PT ;  /* 0x000000170200720c */ /* 0x040fe40003f66270 */
[----:B------:R-:W-:Y:S02]  /*9a90*/  ISETP.GE.AND P2, PT, R2, R147, PT ;  /* 0x000000930200720c */ /* 0x000fe40003f46270 */
[----:B------:R-:W-:Y:S02]  /*9aa0*/  FSEL R38, R38, -INF , P3 ;  /* 0xff80000026267808 */ /* 0x000fe40001800000 */
[C---:B------:R-:W-:Y:S02]  /*9ab0*/  ISETP.GE.AND P3, PT, R2.reuse, R153, PT ;  /* 0x000000990200720c */ /* 0x040fe40003f66270 */
[----:B------:R-:W-:Y:S02]  /*9ac0*/  ISETP.GE.AND P6, PT, R2, R185, PT ;  /* 0x000000b90200720c */ /* 0x000fe40003fc6270 */
[----:B-1----:R-:W-:-:S02]  /*9ad0*/  FMNMX R5, R195, R6, !PT ;  /* 0x00000006c3057209 */ /* 0x002fc40007800000 */
[----:B------:R-:W-:Y:S02]  /*9ae0*/  FMNMX R6, R18, R11, !PT ;  /* 0x0000000b12067209 */ /* 0x000fe40007800000 */
[C---:B------:R-:W-:Y:S02]  /*9af0*/  FSETP.NEU.AND P5, PT, R5.reuse, -INF , PT ;  /* 0xff8000000500780b */ /* 0x040fe40003fad000 */
[C---:B------:R-:W-:Y:S02]  /*9b00*/  ISETP.GE.AND P4, PT, R2.reuse, R145, PT ;  /* 0x000000910200720c */ /* 0x040fe40003f86270 */
[----:B------:R-:W-:Y:S02]  /*9b10*/  FSEL R15, R5, RZ, P5 ;  /* 0x000000ff050f7208 */ /* 0x000fe40002800000 */
[----:B------:R-:W-:Y:S02]  /*9b20*/  ISETP.GE.AND P5, PT, R2, R179, PT ;  /* 0x000000b30200720c */ /* 0x000fe40003fa6270 */
[----:B------:R-:W-:Y:S01]  /*9b30*/  FSEL R42, R42, -INF , P2 ;  /* 0xff8000002a2a7808 */ /* 0x000fe20001000000 */
[C---:B------:R-:W-:Y:S01]  /*9b40*/  FMUL R20, R15.reuse, UR22 ;  /* 0x000000160f147c20 */ /* 0x040fe20008400000 */
[----:B------:R-:W-:Y:S01]  /*9b50*/  FSEL R74, R74, -INF , P5 ;  /* 0xff8000004a4a7808 */ /* 0x000fe20002800000 */
[----:B------:R-:W-:Y:S01]  /*9b60*/  FADD R15, -R15, R10 ;  /* 0x0000000a0f0f7221 */ /* 0x000fe20000000100 */
[----:B------:R-:W-:Y:S01]  /*9b70*/  FSEL R47, R47, -INF , P3 ;  /* 0xff8000002f2f7808 */ /* 0x000fe20001800000 */
[--C-:B------:R-:W-:Y:S01]  /*9b80*/  FFMA R24, R13, UR22, -R20.reuse ;  /* 0x000000160d187c23 */ /* 0x100fe20008000814 */
[----:B------:R-:W-:Y:S01]  /*9b90*/  FMNMX R13, R27, R6, !PT ;  /* 0x000000061b0d7209 */ /* 0x000fe20007800000 */
[--C-:B------:R-:W-:Y:S01]  /*9ba0*/  FFMA R26, R28, UR22, -R20.reuse ;  /* 0x000000161c1a7c23 */ /* 0x100fe20008000814 */
[----:B------:R-:W-:Y:S01]  /*9bb0*/  ISETP.GE.AND P2, PT, R2, R157, PT ;  /* 0x0000009d0200720c */ /* 0x000fe20003f46270 */
[--C-:B------:R-:W-:Y:S01]  /*9bc0*/  FFMA R28, R32, UR22, -R20.reuse ;  /* 0x00000016201c7c23 */ /* 0x100fe20008000814 */
[----:B------:R-:W-:Y:S01]  /*9bd0*/  FSETP.GEU.AND P5, PT, R24, -126, PT ;  /* 0xc2fc00001800780b */ /* 0x000fe20003fae000 */
[--C-:B------:R-:W-:Y:S01]  /*9be0*/  FFMA R12, R36, UR22, -R20.reuse ;  /* 0x00000016240c7c23 */ /* 0x100fe20008000814 */
[----:B------:R-:W-:Y:S01]  /*9bf0*/  FMNMX R6, R30, R13, !PT ;  /* 0x0000000d1e067209 */ /* 0x000fe20007800000 */
[--C-:B------:R-:W-:Y:S01]  /*9c00*/  FFMA R13, R25, UR22, -R20.reuse ;  /* 0x00000016190d7c23 */ /* 0x100fe20008000814 */
[----:B------:R-:W-:Y:S01]  /*9c10*/  ISETP.GE.AND P3, PT, R2, R163, PT ;  /* 0x000000a30200720c */ /* 0x000fe20003f66270 */
[--C-:B------:R-:W-:Y:S01]  /*9c20*/  FFMA R14, R44, UR22, -R20.reuse ;  /* 0x000000162c0e7c23 */ /* 0x100fe20008000814 */
[----:B------:R-:W-:Y:S01]  /*9c30*/  FMNMX R17, R31, R6, !PT ;  /* 0x000000061f117209 */ /* 0x000fe20007800000 */
[--C-:B------:R-:W-:Y:S01]  /*9c40*/  FFMA R23, R37, UR22, -R20.reuse ;  /* 0x0000001625177c23 */ /* 0x100fe20008000814 */
[----:B------:R-:W-:Y:S01]  /*9c50*/  FSEL R79, R79, -INF , P6 ;  /* 0xff8000004f4f7808 */ /* 0x000fe20003000000 */
[--C-:B------:R-:W-:Y:S01]  /*9c60*/  FFMA R32, R40, UR22, -R20.reuse ;  /* 0x0000001628207c23 */ /* 0x100fe20008000814 */
[----:B------:R-:W-:Y:S01]  /*9c70*/  FMNMX R6, R34, R17, !PT ;  /* 0x0000001122067209 */ /* 0x000fe20007800000 */
[--C-:B------:R-:W-:Y:S01]  /*9c80*/  FFMA R17, R29, UR22, -R20.reuse ;  /* 0x000000161d117c23 */ /* 0x100fe20008000814 */
[----:B------:R-:W-:Y:S01]  /*9c90*/  FSETP.GEU.AND P6, PT, R13, -126, PT ;  /* 0xc2fc00000d00780b */ /* 0x000fe20003fce000 */
[----:B------:R-:W-:Y:S01]  /*9ca0*/  @!P5 FMUL R24, R24, 0.5 ;  /* 0x3f0000001818d820 */ /* 0x000fe20000400000 */
[----:B------:R-:W-:Y:S01]  /*9cb0*/  FMNMX R19, R35, R6, !PT ;  /* 0x0000000623137209 */ /* 0x000fe20007800000 */
[--C-:B------:R-:W-:Y:S01]  /*9cc0*/  FFMA R37, R45, UR22, -R20.reuse ;  /* 0x000000162d257c23 */ /* 0x100fe20008000814 */
[----:B------:R-:W-:Y:S01]  /*9cd0*/  FSEL R39, R39, -INF , P4 ;  /* 0xff80000027277808 */ /* 0x000fe20002000000 */
[--C-:B------:R-:W-:Y:S01]  /*9ce0*/  FFMA R45, R53, UR22, -R20.reuse ;  /* 0x00000016352d7c23 */ /* 0x100fe20008000814 */
[----:B------:R-:W-:Y:S01]  /*9cf0*/  ISETP.GE.AND P4, PT, R2, R155, PT ;  /* 0x0000009b0200720c */ /* 0x000fe20003f86270 */
[----:B------:R-:W1:Y:S01]  /*9d00*/  MUFU.EX2 R24, R24 ;  /* 0x0000001800187308 */ /* 0x000e620000000800 */
[----:B------:R-:W-:Y:S01]  /*9d10*/  FSEL R51, R51, -INF , P2 ;  /* 0xff80000033337808 */ /* 0x000fe20001000000 */
[--C-:B------:R-:W-:Y:S01]  /*9d20*/  FFMA R36, R48, UR22, -R20.reuse ;  /* 0x0000001630247c23 */ /* 0x100fe20008000814 */
[----:B------:R-:W-:Y:S01]  /*9d30*/  FSEL R58, R58, -INF , P3 ;  /* 0xff8000003a3a7808 */ /* 0x000fe20001800000 */
[--C-:B------:R-:W-:Y:S01]  /*9d40*/  FFMA R16, R52, UR22, -R20.reuse ;  /* 0x0000001634107c23 */ /* 0x100fe20008000814 */
[----:B------:R-:W-:Y:S01]  /*9d50*/  FMNMX R6, R38, R19, !PT ;  /* 0x0000001326067209 */ /* 0x000fe20007800000 */
[----:B------:R-:W-:Y:S01]  /*9d60*/  @!P6 FMUL R13, R13, 0.5 ;  /* 0x3f0000000d0de820 */ /* 0x000fe20000400000 */
[C---:B------:R-:W-:Y:S01]  /*9d70*/  ISETP.GE.AND P2, PT, R2.reuse, R167, PT ;  /* 0x000000a70200720c */ /* 0x040fe20003f46270 */
[--C-:B------:R-:W-:Y:S01]  /*9d80*/  FFMA R40, R57, UR22, -R20.reuse ;  /* 0x0000001639287c23 */ /* 0x100fe20008000814 */
[----:B------:R-:W-:Y:S01]  /*9d90*/  ISETP.GE.AND P3, PT, R2, R173, PT ;  /* 0x000000ad0200720c */ /* 0x000fe20003f66270 */
[--C-:B------:R-:W-:Y:S01]  /*9da0*/  FFMA R57, R64, UR22, -R20.reuse ;  /* 0x0000001640397c23 */ /* 0x100fe20008000814 */
[----:B------:R-:W-:Y:S01]  /*9db0*/  FSEL R50, R50, -INF , P4 ;  /* 0xff80000032327808 */ /* 0x000fe20002000000 */
[----:B------:R-:W2:Y:S01]  /*9dc0*/  MUFU.EX2 R13, R13 ;  /* 0x0000000d000d7308 */ /* 0x000ea20000000800 */
[----:B------:R-:W-:Y:S01]  /*9dd0*/  FMNMX R19, R39, R6, !PT ;  /* 0x0000000627137209 */ /* 0x000fe20007800000 */
[--C-:B------:R-:W-:Y:S01]  /*9de0*/  FFMA R53, R60, UR22, -R20.reuse ;  /* 0x000000163c357c23 */ /* 0x100fe20008000814 */
[----:B------:R-:W-:Y:S01]  /*9df0*/  ISETP.GE.AND P4, PT, R2, R165, PT ;  /* 0x000000a50200720c */ /* 0x000fe20003f86270 */
[--C-:B------:R-:W-:Y:S01]  /*9e00*/  FFMA R22, R61, UR22, -R20.reuse ;  /* 0x000000163d167c23 */ /* 0x100fe20008000814 */
[----:B------:R-:W-:Y:S01]  /*9e10*/  FSEL R62, R62, -INF , P2 ;  /* 0xff8000003e3e7808 */ /* 0x000fe20001000000 */
[----:B-1----:R-:W-:Y:S01]  /*9e20*/  @!P5 FMUL R24, R24, R24 ;  /* 0x000000181818d220 */ /* 0x002fe20000400000 */
[----:B------:R-:W-:Y:S01]  /*9e30*/  FSEL R67, R67, -INF , P3 ;  /* 0xff80000043437808 */ /* 0x000fe20001800000 */
[--C-:B------:R-:W-:Y:S01]  /*9e40*/  FFMA R44, R65, UR22, -R20.reuse ;  /* 0x00000016412c7c23 */ /* 0x100fe20008000814 */
[C---:B------:R-:W-:Y:S01]  /*9e50*/  ISETP.GE.AND P2, PT, R2.reuse, R177, PT ;  /* 0x000000b10200720c */ /* 0x040fe20003f46270 */
[--C-:B------:R-:W-:Y:S01]  /*9e60*/  FFMA R52, R73, UR22, -R20.reuse ;  /* 0x0000001649347c23 */ /* 0x100fe20008000814 */
[----:B------:R-:W-:Y:S01]  /*9e70*/  ISETP.GE.AND P3, PT, R2, R181, PT ;  /* 0x000000b50200720c */ /* 0x000fe20003f66270 */
[--C-:B------:R-:W-:Y:S01]  /*9e80*/  FFMA R61, R68, UR22, -R20.reuse ;  /* 0x00000016443d7c23 */ /* 0x100fe20008000814 */
[----:B------:R-:W-:Y:S01]  /*9e90*/  FMNMX R6, R42, R19, !PT ;  /* 0x000000132a067209 */ /* 0x000fe20007800000 */
[--C-:B------:R-:W-:Y:S01]  /*9ea0*/  FFMA R19, R33, UR22, -R20.reuse ;  /* 0x0000001621137c23 */ /* 0x100fe20008000814 */
[----:B------:R-:W-:Y:S01]  /*9eb0*/  FSEL R59, R59, -INF , P4 ;  /* 0xff8000003b3b7808 */ /* 0x000fe20002000000 */
[--C-:B------:R-:W-:Y:S01]  /*9ec0*/  FFMA R48, R69, UR22, -R20.reuse ;  /* 0x0000001645307c23 */ /* 0x100fe20008000814 */
[----:B------:R-:W-:Y:S01]  /*9ed0*/  ISETP.GE.AND P4, PT, R2, R175, PT ;  /* 0x000000af0200720c */ /* 0x000fe20003f86270 */
[----:B--2---:R-:W-:Y:S01]  /*9ee0*/  @!P6 FMUL R13, R13, R13 ;  /* 0x0000000d0d0de220 */ /* 0x004fe20000400000 */
[----:B------:R-:W-:Y:S01]  /*9ef0*/  FSEL R71, R71, -INF , P2 ;  /* 0xff80000047477808 */ /* 0x000fe20001000000 */
[--C-:B------:R-:W-:Y:S01]  /*9f00*/  FFMA R65, R72, UR22, -R20.reuse ;  /* 0x0000001648417c23 */ /* 0x100fe20008000814 */
[----:B------:R-:W-:Y:S01]  /*9f10*/  FSEL R75, R75, -INF , P3 ;  /* 0xff8000004b4b7808 */ /* 0x000fe20001800000 */
[--C-:B------:R-:W-:Y:S01]  /*9f20*/  FFMA R69, R76, UR22, -R20.reuse ;  /* 0x000000164c457c23 */ /* 0x100fe20008000814 */
[C---:B------:R-:W-:Y:S01]  /*9f30*/  ISETP.GE.AND P2, PT, R2.reuse, R187, PT ;  /* 0x000000bb0200720c */ /* 0x040fe20003f46270 */
[--C-:B------:R-:W-:Y:S01]  /*9f40*/  FFMA R81, R81, UR22, -R20.reuse ;  /* 0x0000001651517c23 */ /* 0x100fe20008000814 */
[----:B------:R-:W-:Y:S01]  /*9f50*/  ISETP.GE.AND P3, PT, R2, R189, PT ;  /* 0x000000bd0200720c */ /* 0x000fe20003f66270 */
[--C-:B------:R-:W-:Y:S01]  /*9f60*/  FFMA R73, R80, UR22, -R20.reuse ;  /* 0x0000001650497c23 */ /* 0x100fe20008000814 */
[----:B------:R-:W-:Y:S01]  /*9f70*/  FSEL R70, R70, -INF , P4 ;  /* 0xff80000046467808 */ /* 0x000fe20002000000 */
[----:B------:R-:W-:Y:S01]  /*9f80*/  FFMA R85, R85, UR22, -R20 ;  /* 0x0000001655557c23 */ /* 0x000fe20008000814 */
[----:B------:R-:W-:Y:S01]  /*9f90*/  FSETP.GEU.AND P5, PT, R19, -126, PT ;  /* 0xc2fc00001300780b */ /* 0x000fe20003fae000 */
[----:B------:R-:W-:Y:S01]  /*9fa0*/  FMUL R15, R15, UR22 ;  /* 0x000000160f0f7c20 */ /* 0x000fe20008400000 */
[----:B------:R-:W-:-:S02]  /*9fb0*/  ISETP.GE.AND P4, PT, R2, R183, PT ;  /* 0x000000b70200720c */ /* 0x000fc40003f86270 */
[----:B------:R-:W-:Y:S02]  /*9fc0*/  FSEL R82, R82, -INF , P2 ;  /* 0xff80000052527808 */ /* 0x000fe40001000000 */
[----:B------:R-:W-:Y:S02]  /*9fd0*/  FSEL R83, R83, -INF , P3 ;  /* 0xff80000053537808 */ /* 0x000fe40001800000 */
[----:B------:R-:W-:Y:S02]  /*9fe0*/  FSETP.GEU.AND P2, PT, R26, -126, PT ;  /* 0xc2fc00001a00780b */ /* 0x000fe40003f4e000 */
[----:B------:R-:W-:Y:S02]  /*9ff0*/  FSETP.GEU.AND P3, PT, R17, -126, PT ;  /* 0xc2fc00001100780b */ /* 0x000fe40003f6e000 */
[----:B------:R-:W-:Y:S01]  /*a000*/  FSEL R78, R78, -INF , P4 ;  /* 0xff8000004e4e7808 */ /* 0x000fe20002000000 */
[----:B------:R-:W-:Y:S01]  /*a010*/  @!P5 FMUL R19, R19, 0.5 ;  /* 0x3f0000001313d820 */ /* 0x000fe20000400000 */
[----:B------:R-:W-:-:S02]  /*a020*/  ISETP.GE.AND P4, PT, R2, R191, PT ;  /* 0x000000bf0200720c */ /* 0x000fc40003f86270 */
[----:B------:R-:W-:Y:S02]  /*a030*/  FSETP.GEU.AND P6, PT, R12, -126, PT ;  /* 0xc2fc00000c00780b */ /* 0x000fe40003fce000 */
[----:B------:R-:W-:Y:S01]  /*a040*/  FSEL R86, R86, -INF , P4 ;  /* 0xff80000056567808 */ /* 0x000fe20002000000 */
[----:B------:R-:W1:Y:S01]  /*a050*/  MUFU.EX2 R19, R19 ;  /* 0x0000001300137308 */ /* 0x000e620000000800 */
[----:B------:R-:W-:Y:S01]  /*a060*/  ISETP.GE.AND P4, PT, R2, R193, PT ;  /* 0x000000c10200720c */ /* 0x000fe20003f86270 */
[----:B------:R-:W-:Y:S01]  /*a070*/  @!P2 FMUL R26, R26, 0.5 ;  /* 0x3f0000001a1aa820 */ /* 0x000fe20000400000 */
[----:B------:R-:W-:Y:S01]  /*a080*/  FMNMX R21, R43, R6, !PT ;  /* 0x000000062b157209 */ /* 0x000fe20007800000 */
[----:B------:R-:W-:Y:S01]  /*a090*/  @!P3 FMUL R17, R17, 0.5 ;  /* 0x3f0000001111b820 */ /* 0x000fe20000400000 */
[----:B------:R-:W-:Y:S02]  /*a0a0*/  FSEL R87, R87, -INF , P4 ;  /* 0xff80000057577808 */ /* 0x000fe40002000000 */
[----:B------:R-:W-:Y:S01]  /*a0b0*/  FSETP.GEU.AND P4, PT, R28, -126, PT ;  /* 0xc2fc00001c00780b */ /* 0x000fe20003f8e000 */
[----:B------:R-:W2:Y:S01]  /*a0c0*/  MUFU.EX2 R26, R26 ;  /* 0x0000001a001a7308 */ /* 0x000ea20000000800 */
[----:B------:R-:W-:Y:S01]  /*a0d0*/  FMNMX R6, R46, R21, !PT ;  /* 0x000000152e067209 */ /* 0x000fe20007800000 */
[----:B------:R-:W-:-:S03]  /*a0e0*/  @!P6 FMUL R12, R12, 0.5 ;  /* 0x3f0000000c0ce820 */ /* 0x000fc60000400000 */
[----:B------:R-:W-:-:S03]  /*a0f0*/  FMNMX R21, R47, R6, !PT ;  /* 0x000000062f157209 */ /* 0x000fc60007800000 */
[----:B------:R-:W3:Y:S01]  /*a100*/  MUFU.EX2 R17, R17 ;  /* 0x0000001100117308 */ /* 0x000ee20000000800 */
[----:B-1----:R-:W-:Y:S01]  /*a110*/  @!P5 FMUL R19, R19, R19 ;  /* 0x000000131313d220 */ /* 0x002fe20000400000 */
[----:B------:R-:W-:Y:S02]  /*a120*/  FSETP.GEU.AND P5, PT, R14, -126, PT ;  /* 0xc2fc00000e00780b */ /* 0x000fe40003fae000 */
[----:B------:R-:W-:Y:S01]  /*a130*/  @!P4 FMUL R28, R28, 0.5 ;  /* 0x3f0000001c1cc820 */ /* 0x000fe20000400000 */
[----:B------:R-:W-:-:S03]  /*a140*/  FMNMX R6, R50, R21, !PT ;  /* 0x0000001532067209 */ /* 0x000fc60007800000 */
        /* <DEDUP_REMOVED lines=8> */
[----:B------:R-:W-:Y:S01]  /*a1d0*/  FMNMX R6, R54, R21, !PT ;  /* 0x0000001536067209 */ /* 0x000fe20007800000 */
[--C-:B------:R-:W-:Y:S01]  /*a1e0*/  FFMA R21, R41, UR22, -R20.reuse ;  /* 0x0000001629157c23 */ /* 0x100fe20008000814 */
[--C-:B------:R-:W-:Y:S01]  /*a1f0*/  FFMA R41, R49, UR22, -R20.reuse ;  /* 0x0000001631297c23 */ /* 0x100fe20008000814 */
[----:B------:R-:W-:Y:S01]  /*a200*/  @!P2 FMUL R23, R23, 0.5 ;  /* 0x3f0000001717a820 */ /* 0x000fe20000400000 */
[----:B------:R-:W3:Y:S01]  /*a210*/  MUFU.EX2 R14, R14 ;  /* 0x0000000e000e7308 */ /* 0x000ee20000000800 */
[----:B-1----:R-:W-:Y:S01]  /*a220*/  @!P6 FMUL R12, R12, R12 ;  /* 0x0000000c0c0ce220 */ /* 0x002fe20000400000 */
[----:B------:R-:W-:Y:S01]  /*a230*/  FSETP.GEU.AND P6, PT, R37, -126, PT ;  /* 0xc2fc00002500780b */ /* 0x000fe20003fce000 */
[--C-:B------:R-:W-:Y:S01]  /*a240*/  FFMA R49, R56, UR22, -R20.reuse ;  /* 0x0000001638317c23 */ /* 0x100fe20008000814 */
[----:B------:R-:W-:Y:S01]  /*a250*/  FMNMX R25, R55, R6, !PT ;  /* 0x0000000637197209 */ /* 0x000fe20007800000 */
[--C-:B------:R-:W-:Y:S01]  /*a260*/  FFMA R56, R77, UR22, -R20.reuse ;  /* 0x000000164d387c23 */ /* 0x100fe20008000814 */
[----:B------:R-:W-:Y:S01]  /*a270*/  FFMA R77, R84, UR22, -R20 ;  /* 0x00000016544d7c23 */ /* 0x000fe20008000814 */
[----:B------:R-:W-:Y:S01]  /*a280*/  @!P3 FMUL R32, R32, 0.5 ;  /* 0x3f0000002020b820 */ /* 0x000fe20000400000 */
[----:B------:R-:W1:Y:S01]  /*a290*/  MUFU.EX2 R23, R23 ;  /* 0x0000001700177308 */ /* 0x000e620000000800 */
[----:B--2---:R-:W-:Y:S01]  /*a2a0*/  @!P4 FMUL R28, R28, R28 ;  /* 0x0000001c1c1cc220 */ /* 0x004fe20000400000 */
[----:B------:R-:W-:-:S02]  /*a2b0*/  FSETP.GEU.AND P4, PT, R21, -126, PT ;  /* 0xc2fc00001500780b */ /* 0x000fc40003f8e000 */
        /* <DEDUP_REMOVED lines=28> */
[----:B------:R-:W-:Y:S01]  /*a480*/  FMNMX R6, R70, R25, !PT ;  /* 0x0000001946067209 */ /* 0x000fe20007800000 */
[----:B--2---:R-:W-:Y:S01]  /*a490*/  @!P5 FMUL R45, R45, R45 ;  /* 0x0000002d2d2dd220 */ /* 0x004fe20000400000 */
[----:B------:R-:W-:Y:S02]  /*a4a0*/  FSETP.GEU.AND P5, PT, R57, -126, PT ;  /* 0xc2fc00003900780b */ /* 0x000fe40003fae000 */
[----:B------:R-:W-:Y:S02]  /*a4b0*/  FMNMX R25, R71, R6, !PT ;  /* 0x0000000647197209 */ /* 0x000fe40007800000 */
[----:B------:R-:W-:Y:S01]  /*a4c0*/  @!P4 FMUL R16, R16, 0.5 ;  /* 0x3f0000001010c820 */ /* 0x000fe20000400000 */
[----:B------:R-:W2:Y:S01]  /*a4d0*/  MUFU.EX2 R49, R49 ;  /* 0x0000003100317308 */ /* 0x000ea20000000800 */
[----:B------:R-:W-:Y:S01]  /*a4e0*/  FMNMX R6, R74, R25, !PT ;  /* 0x000000194a067209 */ /* 0x000fe20007800000 */
[----:B---3--:R-:W-:Y:S01]  /*a4f0*/  @!P2 FMUL R36, R36, R36 ;  /* 0x000000242424a220 */ /* 0x008fe20000400000 */
[----:B------:R-:W-:-:S02]  /*a500*/  FSETP.GEU.AND P2, PT, R40, -126, PT ;  /* 0xc2fc00002800780b */ /* 0x000fc40003f4e000 */
[----:B------:R-:W-:-:S03]  /*a510*/  FMNMX R25, R75, R6, !PT ;  /* 0x000000064b197209 */ /* 0x000fc60007800000 */
[----:B------:R-:W3:Y:S01]  /*a520*/  MUFU.EX2 R16, R16 ;  /* 0x0000001000107308 */ /* 0x000ee20000000800 */
[----:B-1----:R-:W-:Y:S01]  /*a530*/  @!P3 FMUL R41, R41, R41 ;  /* 0x000000292929b220 */ /* 0x002fe20000400000 */
[----:B------:R-:W-:Y:S01]  /*a540*/  FSETP.GEU.AND P3, PT, R53, -126, PT ;  /* 0xc2fc00003500780b */ /* 0x000fe20003f6e000 */
[----:B------:R-:W-:Y:S01]  /*a550*/  @!P5 FMUL R57, R57, 0.5 ;  /* 0x3f0000003939d820 */ /* 0x000fe20000400000 */
[----:B------:R-:W-:-:S04]  /*a560*/  FMNMX R6, R78, R25, !PT ;  /* 0x000000194e067209 */ /* 0x000fc80007800000 */
[----:B------:R-:W-:Y:S01]  /*a570*/  FMNMX R25, R79, R6, !PT ;  /* 0x000000064f197209 */ /* 0x000fe20007800000 */
[----:B------:R-:W-:Y:S01]  /*a580*/  @!P2 FMUL R40, R40, 0.5 ;  /* 0x3f0000002828a820 */ /* 0x000fe20000400000 */
[----:B--2---:R-:W-:Y:S01]  /*a590*/  @!P6 FMUL R49, R49, R49 ;  /* 0x000000313131e220 */ /* 0x004fe20000400000 */
[----:B------:R-:W1:Y:S01]  /*a5a0*/  MUFU.EX2 R57, R57 ;  /* 0x0000003900397308 */ /* 0x000e620000000800 */
[----:B------:R-:W-:Y:S02]  /*a5b0*/  FMNMX R6, R82, R25, !PT ;  /* 0x0000001952067209 */ /* 0x000fe40007800000 */
[----:B------:R-:W-:Y:S01]  /*a5c0*/  FSETP.GEU.AND P6, PT, R44, -126, PT ;  /* 0xc2fc00002c00780b */ /* 0x000fe20003fce000 */
[----:B------:R-:W-:Y:S01]  /*a5d0*/  @!P3 FMUL R53, R53, 0.5 ;  /* 0x3f0000003535b820 */ /* 0x000fe20000400000 */
[----:B------:R-:W-:Y:S01]  /*a5e0*/  FMNMX R25, R83, R6, !PT ;  /* 0x0000000653197209 */ /* 0x000fe20007800000 */
[----:B---3--:R-:W-:Y:S01]  /*a5f0*/  @!P4 FMUL R16, R16, R16 ;  /* 0x000000101010c220 */ /* 0x008fe20000400000 */
[----:B------:R-:W-:Y:S01]  /*a600*/  FSETP.GEU.AND P4, PT, R22, -126, PT ;  /* 0xc2fc00001600780b */ /* 0x000fe20003f8e000 */
[----:B------:R-:W2:Y:S01]  /*a610*/  MUFU.EX2 R40, R40 ;  /* 0x0000002800287308 */ /* 0x000ea20000000800 */
[----:B------:R-:W-:Y:S01]  /*a620*/  FMNMX R6, R86, R25, !PT ;  /* 0x0000001956067209 */ /* 0x000fe20007800000 */
[----:B------:R-:W-:Y:S01]  /*a630*/  FADD R10, R24, R49 ;  /* 0x00000031180a7221 */ /* 0x000fe20000000000 */
[----:B------:R-:W-:-:S02]  /*a640*/  F2FP.BF16.F32.PACK_AB R24, R13, R24 ;  /* 0x000000180d18723e */ /* 0x000fc400000010ff */
[----:B------:R-:W-:-:S03]  /*a650*/  FMNMX R6, R87, R6, !PT ;  /* 0x0000000657067209 */ /* 0x000fc60007800000 */
[----:B------:R-:W3:Y:S01]  /*a660*/  MUFU.EX2 R53, R53 ;  /* 0x0000003500357308 */ /* 0x000ee20000000800 */
[----:B------:R-:W-:Y:S01]  /*a670*/  @!P6 FMUL R44, R44, 0.5 ;  /* 0x3f0000002c2ce820 */ /* 0x000fe20000400000 */
[----:B------:R-:W4:Y:S01]  /*a680*/  SHFL.BFLY PT, R25, R6, 0x1, 0x1f ;  /* 0x0c201f0006197f89 */ /* 0x000f2200000e0000 */
[----:B-1----:R-:W-:Y:S01]  /*a690*/  @!P5 FMUL R57, R57, R57 ;  /* 0x000000393939d220 */ /* 0x002fe20000400000 */
[----:B------:R-:W-:Y:S01]  /*a6a0*/  @!P4 FMUL R22, R22, 0.5 ;  /* 0x3f0000001616c820 */ /* 0x000fe20000400000 */
[----:B------:R-:W-:-:S03]  /*a6b0*/  FSETP.GEU.AND P5, PT, R52, -126, PT ;  /* 0xc2fc00003400780b */ /* 0x000fc60003fae000 */
[----:B------:R-:W1:Y:S01]  /*a6c0*/  MUFU.EX2 R44, R44 ;  /* 0x0000002c002c7308 */ /* 0x000e620000000800 */
[----:B--2---:R-:W-:Y:S01]  /*a6d0*/  @!P2 FMUL R40, R40, R40 ;  /* 0x000000282828a220 */ /* 0x004fe20000400000 */
[----:B------:R-:W-:-:S06]  /*a6e0*/  FSETP.GEU.AND P2, PT, R61, -126, PT ;  /* 0xc2fc00003d00780b */ /* 0x000fcc0003f4e000 */
[----:B------:R-:W2:Y:S01]  /*a6f0*/  MUFU.EX2 R22, R22 ;  /* 0x0000001600167308 */ /* 0x000ea20000000800 */
[----:B---3--:R-:W-:Y:S01]  /*a700*/  @!P3 FMUL R53, R53, R53 ;  /* 0x000000353535b220 */ /* 0x008fe20000400000 */
[----:B------:R-:W-:Y:S01]  /*a710*/  FSETP.GEU.AND P3, PT, R48, -126, PT ;  /* 0xc2fc00003000780b */ /* 0x000fe20003f6e000 */
[----:B------:R-:W-:-:S04]  /*a720*/  @!P5 FMUL R52, R52, 0.5 ;  /* 0x3f0000003434d820 */ /* 0x000fc80000400000 */
[----:B------:R-:W-:Y:S01]  /*a730*/  @!P2 FMUL R61, R61, 0.5 ;  /* 0x3f0000003d3da820 */ /* 0x000fe20000400000 */
[----:B-1----:R-:W-:Y:S01]  /*a740*/  @!P6 FMUL R44, R44, R44 ;  /* 0x0000002c2c2ce220 */ /* 0x002fe20000400000 */
[----:B------:R-:W1:Y:S01]  /*a750*/  MUFU.EX2 R52, R52 ;  /* 0x0000003400347308 */ /* 0x000e620000000800 */
[----:B----4-:R-:W-:Y:S02]  /*a760*/  FMNMX R6, R6, R25, !PT ;  /* 0x0000001906067209 */ /* 0x010fe40007800000 */
[----:B------:R-:W-:-:S03]  /*a770*/  FSETP.GEU.AND P6, PT, R69, -126, PT ;  /* 0xc2fc00004500780b */ /* 0x000fc60003fce000 */
[----:B------:R-:W-:Y:S01]  /*a780*/  @!P3 FMUL R48, R48, 0.5 ;  /* 0x3f0000003030b820 */ /* 0x000fe20000400000 */
[----:B------:R-:W3:Y:S01]  /*a790*/  SHFL.BFLY PT, R25, R6, 0x2, 0x1f ;  /* 0x0c401f0006197f89 */ /* 0x000ee200000e0000 */
[----:B--2---:R-:W-:Y:S01]  /*a7a0*/  @!P4 FMUL R22, R22, R22 ;  /* 0x000000161616c220 */ /* 0x004fe20000400000 */
[----:B------:R-:W-:Y:S01]  /*a7b0*/  FSETP.GEU.AND P4, PT, R65, -126, PT ;  /* 0xc2fc00004100780b */ /* 0x000fe20003f8e000 */
[----:B------:R-:W2:Y:S06]  /*a7c0*/  MUFU.EX2 R61, R61 ;  /* 0x0000003d003d7308 */ /* 0x000eac0000000800 */
[----:B------:R-:W-:-:S02]  /*a7d0*/  @!P6 FMUL R69, R69, 0.5 ;  /* 0x3f0000004545e820 */ /* 0x000fc40000400000 */
[----:B------:R-:W4:Y:S01]  /*a7e0*/  MUFU.EX2 R48, R48 ;  /* 0x0000003000307308 */ /* 0x000f220000000800 */
[----:B-1----:R-:W-:Y:S01]  /*a7f0*/  @!P5 FMUL R52, R52, R52 ;  /* 0x000000343434d220 */ /* 0x002fe20000400000 */
[----:B------:R-:W-:Y:S02]  /*a800*/  FSETP.GEU.AND P5, PT, R81, -126, PT ;  /* 0xc2fc00005100780b */ /* 0x000fe40003fae000 */
[----:B------:R-:W-:-:S04]  /*a810*/  @!P4 FMUL R65, R65, 0.5 ;  /* 0x3f0000004141c820 */ /* 0x000fc80000400000 */
[----:B------:R-:W1:Y:S01]  /*a820*/  MUFU.EX2 R69, R69 ;  /* 0x0000004500457308 */ /* 0x000e620000000800 */
[----:B--2---:R-:W-:Y:S01]  /*a830*/  @!P2 FMUL R61, R61, R61 ;  /* 0x0000003d3d3da220 */ /* 0x004fe20000400000 */
[----:B------:R-:W-:Y:S02]  /*a840*/  FSETP.GEU.AND P2, PT, R56, -126, PT ;  /* 0xc2fc00003800780b */ /* 0x000fe40003f4e000 */
[----:B---3--:R-:W-:-:S03]  /*a850*/  FMNMX R6, R6, R25, !PT ;  /* 0x0000001906067209 */ /* 0x008fc60007800000 */
[----:B------:R-:W-:Y:S01]  /*a860*/  @!P5 FMUL R81, R81, 0.5 ;  /* 0x3f0000005151d820 */ /* 0x000fe20000400000 */
[----:B------:R-:W2:Y:S01]  /*a870*/  MUFU.EX2 R65, R65 ;  /* 0x0000004100417308 */ /* 0x000ea20000000800 */
[----:B----4-:R-:W-:Y:S01]  /*a880*/  @!P3 FMUL R48, R48, R48 ;  /* 0x000000303030b220 */ /* 0x010fe20000400000 */
        /* <DEDUP_REMOVED lines=8> */
[----:B------:R-:W-:-:S04]  /*a910*/  FSETP.NEU.AND P4, PT, R6, -INF , PT ;  /* 0xff8000000600780b */ /* 0x000fc80003f8d000 */
[----:B------:R-:W-:Y:S01]  /*a920*/  FSEL R72, R6, RZ, P4 ;  /* 0x000000ff06487208 */ /* 0x000fe20002000000 */
[----:B------:R-:W-:Y:S01]  /*a930*/  @!P6 FMUL R85, R85, 0.5 ;  /* 0x3f0000005555e820 */ /* 0x000fe20000400000 */
[----:B------:R-:W2:Y:S01]  /*a940*/  MUFU.EX2 R73, R73 ;  /* 0x0000004900497308 */ /* 0x000ea20000000800 */
[----:B------:R-:W-:Y:S01]  /*a950*/  FSETP.GEU.AND P4, PT, R77, -126, PT ;  /* 0xc2fc00004d00780b */ /* 0x000fe20003f8e000 */
[----:B---3--:R-:W-:Y:S01]  /*a960*/  @!P5 FMUL R20, R20, R20 ;  /* 0x000000141414d220 */ /* 0x008fe20000400000 */
[C---:B------:R-:W-:Y:S01]  /*a970*/  FMUL R76, R72.reuse, UR22 ;  /* 0x00000016484c7c20 */ /* 0x040fe20008400000 */
[----:B------:R-:W-:Y:S01]  /*a980*/  FADD R84, -R72, R11 ;  /* 0x0000000b48547221 */ /* 0x000fe20000000100 */
[----:B------:R-:W-:Y:S01]  /*a990*/  FADD R11, R32, R65 ;  /* 0x00000041200b7221 */ /* 0x000fe20000000000 */
[----:B------:R-:W-:Y:S01]  /*a9a0*/  F2FP.BF16.F32.PACK_AB R32, R21, R32 ;  /* 0x000000201520723e */ /* 0x000fe200000010ff */
[--C-:B------:R-:W-:Y:S01]  /*a9b0*/  FFMA R60, R27, UR22, -R76.reuse ;  /* 0x000000161b3c7c23 */ /* 0x100fe2000800084c */
[--C-:B------:R-:W-:Y:S01]  /*a9c0*/  FFMA R27, R30, UR22, -R76.reuse ;  /* 0x000000161e1b7c23 */ /* 0x100fe2000800084c */
[--C-:B------:R-:W-:Y:S01]  /*a9d0*/  FFMA R25, R18, UR22, -R76.reuse ;  /* 0x0000001612197c23 */ /* 0x100fe2000800084c */
[----:B-1----:R-:W-:Y:S01]  /*a9e0*/  @!P2 FMUL R56, R56, R56 ;  /* 0x000000383838a220 */ /* 0x002fe20000400000 */
[----:B------:R-:W1:Y:S01]  /*a9f0*/  MUFU.EX2 R18, R85 ;  /* 0x0000005500127308 */ /* 0x000e620000000800 */
[--C-:B------:R-:W-:Y:S01]  /*aa00*/  FFMA R29, R34, UR22, -R76.reuse ;  /* 0x00000016221d7c23 */ /* 0x100fe2000800084c */
[----:B------:R-:W-:Y:S01]  /*aa10*/  FSETP.GEU.AND P5, PT, R27, -126, PT ;  /* 0xc2fc00001b00780b */ /* 0x000fe20003fae000 */
[----:B------:R-:W-:Y:S01]  /*aa20*/  @!P4 FMUL R77, R77, 0.5 ;  /* 0x3f0000004d4dc820 */ /* 0x000fe20000400000 */
[----:B------:R-:W-:Y:S01]  /*aa30*/  FSETP.GEU.AND P2, PT, R25, -126, PT ;  /* 0xc2fc00001900780b */ /* 0x000fe20003f4e000 */
[--C-:B------:R-:W-:Y:S01]  /*aa40*/  FFMA R31, R31, UR22, -R76.reuse ;  /* 0x000000161f1f7c23 */ /* 0x100fe2000800084c */
[----:B--2---:R-:W-:Y:S01]  /*aa50*/  @!P3 FMUL R73, R73, R73 ;  /* 0x000000494949b220 */ /* 0x004fe20000400000 */
[----:B------:R-:W-:Y:S01]  /*aa60*/  FSETP.GEU.AND P3, PT, R60, -126, PT ;  /* 0xc2fc00003c00780b */ /* 0x000fe20003f6e000 */
[--C-:B------:R-:W-:Y:S01]  /*aa70*/  FFMA R39, R39, UR22, -R76.reuse ;  /* 0x0000001627277c23 */ /* 0x100fe2000800084c */
[----:B------:R-:W2:Y:S01]  /*aa80*/  MUFU.EX2 R77, R77 ;  /* 0x0000004d004d7308 */ /* 0x000ea20000000800 */
[--C-:B------:R-:W-:Y:S01]  /*aa90*/  FFMA R35, R35, UR22, -R76.reuse ;  /* 0x0000001623237c23 */ /* 0x100fe2000800084c */
[--C-:B------:R-:W-:Y:S01]  /*aaa0*/  FFMA R30, R38, UR22, -R76.reuse ;  /* 0x00000016261e7c23 */ /* 0x100fe2000800084c */
[--C-:B------:R-:W-:Y:S01]  /*aab0*/  FFMA R43, R43, UR22, -R76.reuse ;  /* 0x000000162b2b7c23 */ /* 0x100fe2000800084c */
[--C-:B------:R-:W-:Y:S01]  /*aac0*/  FFMA R33, R42, UR22, -R76.reuse ;  /* 0x000000162a217c23 */ /* 0x100fe2000800084c */
[--C-:B------:R-:W-:Y:S01]  /*aad0*/  FFMA R47, R47, UR22, -R76.reuse ;  /* 0x000000162f2f7c23 */ /* 0x100fe2000800084c */
[----:B------:R-:W-:Y:S01]  /*aae0*/  @!P5 FMUL R27, R27, 0.5 ;  /* 0x3f0000001b1bd820 */ /* 0x000fe20000400000 */
[--C-:B------:R-:W-:Y:S01]  /*aaf0*/  FFMA R51, R51, UR22, -R76.reuse ;  /* 0x0000001633337c23 */ /* 0x100fe2000800084c */
[----:B------:R-:W-:Y:S01]  /*ab00*/  @!P2 FMUL R25, R25, 0.5 ;  /* 0x3f0000001919a820 */ /* 0x000fe20000400000 */
[----:B-1----:R-:W-:Y:S01]  /*ab10*/  @!P6 FMUL R18, R18, R18 ;  /* 0x000000121212e220 */ /* 0x002fe20000400000 */
[----:B------:R-:W-:Y:S01]  /*ab20*/  FSETP.GEU.AND P6, PT, R29, -126, PT ;  /* 0xc2fc00001d00780b */ /* 0x000fe20003fce000 */
[----:B------:R-:W-:Y:S01]  /*ab30*/  @!P3 FMUL R60, R60, 0.5 ;  /* 0x3f0000003c3cb820 */ /* 0x000fe20000400000 */
[----:B------:R-:W1:Y:S01]  /*ab40*/  MUFU.EX2 R27, R27 ;  /* 0x0000001b001b7308 */ /* 0x000e620000000800 */
[--C-:B------:R-:W-:Y:S01]  /*ab50*/  FFMA R55, R55, UR22, -R76.reuse ;  /* 0x0000001637377c23 */ /* 0x100fe2000800084c */
[--C-:B------:R-:W-:Y:S01]  /*ab60*/  FFMA R64, R62, UR22, -R76.reuse ;  /* 0x000000163e407c23 */ /* 0x100fe2000800084c */
[--C-:B------:R-:W-:Y:S01]  /*ab70*/  FFMA R68, R70, UR22, -R76.reuse ;  /* 0x0000001646447c23 */ /* 0x100fe2000800084c */
[--C-:B------:R-:W-:Y:S01]  /*ab80*/  FFMA R66, R66, UR22, -R76.reuse ;  /* 0x0000001642427c23 */ /* 0x100fe2000800084c */
[----:B--2---:R-:W-:Y:S01]  /*ab90*/  @!P4 FMUL R77, R77, R77 ;  /* 0x0000004d4d4dc220 */ /* 0x004fe20000400000 */
[----:B------:R-:W-:Y:S01]  /*aba0*/  FSETP.GEU.AND P4, PT, R31, -126, PT ;  /* 0xc2fc00001f00780b */ /* 0x000fe20003f8e000 */
[--C-:B------:R-:W-:Y:S01]  /*abb0*/  FFMA R70, R74, UR22, -R76.reuse ;  /* 0x000000164a467c23 */ /* 0x100fe2000800084c */
[----:B------:R-:W2:Y:S01]  /*abc0*/  MUFU.EX2 R25, R25 ;  /* 0x0000001900197308 */ /* 0x000ea20000000800 */
[--C-:B------:R-:W-:Y:S01]  /*abd0*/  FFMA R78, R78, UR22, -R76.reuse ;  /* 0x000000164e4e7c23 */ /* 0x100fe2000800084c */
[--C-:B------:R-:W-:Y:S01]  /*abe0*/  FFMA R82, R82, UR22, -R76.reuse ;  /* 0x0000001652527c23 */ /* 0x100fe2000800084c */
[----:B------:R-:W-:Y:S01]  /*abf0*/  @!P6 FMUL R29, R29, 0.5 ;  /* 0x3f0000001d1de820 */ /* 0x000fe20000400000 */
[--C-:B------:R-:W-:Y:S01]  /*ac00*/  FFMA R83, R83, UR22, -R76.reuse ;  /* 0x0000001653537c23 */ /* 0x100fe2000800084c */
[--C-:B------:R-:W-:Y:S01]  /*ac10*/  FFMA R86, R86, UR22, -R76.reuse ;  /* 0x0000001656567c23 */ /* 0x100fe2000800084c */
[--C-:B------:R-:W-:Y:S01]  /*ac20*/  FFMA R87, R87, UR22, -R76.reuse ;  /* 0x0000001657577c23 */ /* 0x100fe2000800084c */
[----:B------:R-:W-:Y:S01]  /*ac30*/  FFMA R80, R79, UR22, -R76 ;  /* 0x000000164f507c23 */ /* 0x000fe2000800084c */
[----:B------:R-:W3:Y:S01]  /*ac40*/  MUFU.EX2 R60, R60 ;  /* 0x0000003c003c7308 */ /* 0x000ee20000000800 */
[----:B-1----:R-:W-:Y:S01]  /*ac50*/  @!P5 FMUL R27, R27, R27 ;  /* 0x0000001b1b1bd220 */ /* 0x002fe20000400000 */
[----:B------:R-:W-:Y:S01]  /*ac60*/  FSETP.GEU.AND P5, PT, R39, -126, PT ;  /* 0xc2fc00002700780b */ /* 0x000fe20003fae000 */
[----:B------:R-:W-:Y:S01]  /*ac70*/  @!P4 FMUL R31, R31, 0.5 ;  /* 0x3f0000001f1fc820 */ /* 0x000fe20000400000 */
[----:B------:R-:W-:Y:S01]  /*ac80*/  FADD R74, R10, R11 ;  /* 0x0000000b0a4a7221 */ /* 0x000fe20000000000 */
[----:B------:R-:W-:Y:S01]  /*ac90*/  FADD R11, R28, R57 ;  /* 0x000000391c0b7221 */ /* 0x000fe20000000000 */
[----:B------:R-:W-:Y:S01]  /*aca0*/  FADD R72, R36, R73 ;  /* 0x0000004924487221 */ /* 0x000fe20000000000 */
[----:B------:R-:W-:Y:S01]  /*acb0*/  FADD R10, R13, R40 ;  /* 0x000000280d0a7221 */ /* 0x000fe20000000000 */
[----:B------:R-:W1:Y:S01]  /*acc0*/  MUFU.EX2 R29, R29 ;  /* 0x0000001d001d7308 */ /* 0x000e620000000800 */
[----:B--2---:R-:W-:Y:S01]  /*acd0*/  @!P2 FMUL R25, R25, R25 ;  /* 0x000000191919a220 */ /* 0x004fe20000400000 */
[----:B------:R-:W-:Y:S01]  /*ace0*/  FSETP.GEU.AND P2, PT, R35, -126, PT ;  /* 0xc2fc00002300780b */ /* 0x000fe20003f4e000 */
[----:B------:R-:W-:Y:S01]  /*acf0*/  FMUL R84, R84, UR22 ;  /* 0x0000001654547c20 */ /* 0x000fe20008400000 */
[----:B------:R-:W-:-:S02]  /*ad00*/  F2FP.BF16.F32.PACK_AB R36, R41, R36 ;  /* 0x000000242924723e */ /* 0x000fc400000010ff */
[----:B------:R-:W-:Y:S01]  /*ad10*/  F2FP.BF16.F32.PACK_AB R40, R40, R49 ;  /* 0x000000312828723e */ /* 0x000fe200000010ff */
[----:B------:R-:W-:Y:S01]  /*ad20*/  @!P5 FMUL R39, R39, 0.5 ;  /* 0x3f0000002727d820 */ /* 0x000fe20000400000 */
[----:B------:R-:W2:Y:S01]  /*ad30*/  MUFU.EX2 R34, R31 ;  /* 0x0000001f00227308 */ /* 0x000ea20000000800 */
[----:B---3--:R-:W-:Y:S01]  /*ad40*/  @!P3 FMUL R60, R60, R60 ;  /* 0x0000003c3c3cb220 */ /* 0x008fe20000400000 */
[----:B------:R-:W-:Y:S02]  /*ad50*/  FSETP.GEU.AND P3, PT, R30, -126, PT ;  /* 0xc2fc00001e00780b */ /* 0x000fe40003f6e000 */
[----:B------:R-:W-:-:S03]  /*ad60*/  F2FP.BF16.F32.PACK_AB R28, R19, R28 ;  /* 0x0000001c131c723e */ /* 0x000fc600000010ff */
        /* <DEDUP_REMOVED lines=11> */
[----:B-1----:R-:W-:Y:S01]  /*ae20*/  FFMA R35, R46, UR22, -R76 ;  /* 0x000000162e237c23 */ /* 0x002fe2000800084c */
[----:B----4-:R-:W-:Y:S01]  /*ae30*/  @!P5 FMUL R42, R42, R42 ;  /* 0x0000002a2a2ad220 */ /* 0x010fe20000400000 */
[----:B------:R-:W-:-:S05]  /*ae40*/  FSETP.GEU.AND P5, PT, R39, -126, PT ;  /* 0xc2fc00002700780b */ /* 0x000fca0003fae000 */
[----:B------:R1:W4:Y:S01]  /*ae50*/  MUFU.EX2 R46, R43 ;  /* 0x0000002b002e7308 */ /* 0x0003220000000800 */
[----:B-----5:R-:W-:Y:S01]  /*ae60*/  @!P2 FMUL R38, R38, R38 ;  /* 0x000000262626a220 */ /* 0x020fe20000400000 */
[----:B------:R-:W-:Y:S01]  /*ae70*/  FSETP.GEU.AND P2, PT, R35, -126, PT ;  /* 0xc2fc00002300780b */ /* 0x000fe20003f4e000 */
[----:B------:R-:W-:Y:S01]  /*ae80*/  @!P4 FMUL R33, R33, 0.5 ;  /* 0x3f0000002121c820 */ /* 0x000fe20000400000 */
[----:B--2---:R-:W-:-:S04]  /*ae90*/  FFMA R30, R58, UR22, -R76 ;  /* 0x000000163a1e7c23 */ /* 0x004fc8000800084c */
[----:B------:R-:W-:Y:S01]  /*aea0*/  @!P5 FMUL R39, R39, 0.5 ;  /* 0x3f0000002727d820 */ /* 0x000fe20000400000 */
[----:B---3--:R-:W-:Y:S01]  /*aeb0*/  @!P3 FMUL R31, R31, R31 ;  /* 0x0000001f1f1fb220 */ /* 0x008fe20000400000 */
[----:B------:R-:W-:Y:S01]  /*aec0*/  FSETP.GEU.AND P3, PT, R47, -126, PT ;  /* 0xc2fc00002f00780b */ /* 0x000fe20003f6e000 */
[----:B-1----:R-:W-:Y:S01]  /*aed0*/  FFMA R43, R54, UR22, -R76 ;  /* 0x00000016362b7c23 */ /* 0x002fe2000800084c */
[----:B------:R-:W1:Y:S03]  /*aee0*/  MUFU.EX2 R33, R33 ;  /* 0x0000002100217308 */ /* 0x000e660000000800 */
[----:B------:R-:W-:Y:S01]  /*aef0*/  @!P2 FMUL R35, R35, 0.5 ;  /* 0x3f0000002323a820 */ /* 0x000fe20000400000 */
[----:B----4-:R-:W-:Y:S01]  /*af00*/  @!P6 FMUL R46, R46, R46 ;  /* 0x0000002e2e2ee220 */ /* 0x010fe20000400000 */
[----:B------:R-:W-:-:S03]  /*af10*/  FSETP.GEU.AND P6, PT, R43, -126, PT ;  /* 0xc2fc00002b00780b */ /* 0x000fc60003fce000 */
[----:B------:R-:W2:Y:S03]  /*af20*/  MUFU.EX2 R39, R39 ;  /* 0x0000002700277308 */ /* 0x000ea60000000800 */
[----:B------:R-:W-:-:S05]  /*af30*/  @!P3 FMUL R47, R47, 0.5 ;  /* 0x3f0000002f2fb820 */ /* 0x000fca0000400000 */
[----:B------:R3:W4:Y:S01]  /*af40*/  MUFU.EX2 R50, R47 ;  /* 0x0000002f00327308 */ /* 0x0007220000000800 */
[----:B-1----:R-:W-:Y:S01]  /*af50*/  @!P4 FMUL R33, R33, R33 ;  /* 0x000000212121c220 */ /* 0x002fe20000400000 */
[----:B------:R-:W-:Y:S01]  /*af60*/  FSETP.GEU.AND P4, PT, R51, -126, PT ;  /* 0xc2fc00003300780b */ /* 0x000fe20003f8e000 */
[----:B------:R-:W-:-:S05]  /*af70*/  @!P6 FMUL R43, R43, 0.5 ;  /* 0x3f0000002b2be820 */ /* 0x000fca0000400000 */
[----:B------:R-:W1:Y:S01]  /*af80*/  MUFU.EX2 R35, R35 ;  /* 0x0000002300237308 */ /* 0x000e620000000800 */
[--C-:B---3--:R-:W-:Y:S01]  /*af90*/  FFMA R47, R59, UR22, -R76.reuse ;  /* 0x000000163b2f7c23 */ /* 0x108fe2000800084c */
[----:B--2---:R-:W-:Y:S01]  /*afa0*/  @!P5 FMUL R39, R39, R39 ;  /* 0x000000272727d220 */ /* 0x004fe20000400000 */
[----:B------:R-:W-:Y:S01]  /*afb0*/  FFMA R59, R71, UR22, -R76 ;  /* 0x00000016473b7c23 */ /* 0x000fe2000800084c */
[----:B------:R-:W-:Y:S02]  /*afc0*/  FADD R71, R41, R20 ;  /* 0x0000001429477221 */ /* 0x000fe40000000000 */
[----:B------:R-:W-:Y:S01]  /*afd0*/  FSETP.GEU.AND P5, PT, R47, -126, PT ;  /* 0xc2fc00002f00780b */ /* 0x000fe20003fae000 */
[----:B------:R-:W-:Y:S01]  /*afe0*/  @!P4 FMUL R51, R51, 0.5 ;  /* 0x3f0000003333c820 */ /* 0x000fe20000400000 */
[----:B------:R-:W2:Y:S01]  /*aff0*/  MUFU.EX2 R43, R43 ;  /* 0x0000002b002b7308 */ /* 0x000ea20000000800 */
[----:B----4-:R-:W-:Y:S01]  /*b000*/  @!P3 FMUL R50, R50, R50 ;  /* 0x000000323232b220 */ /* 0x010fe20000400000 */
[----:B------:R-:W-:-:S06]  /*b010*/  FSETP.GEU.AND P3, PT, R30, -126, PT ;  /* 0xc2fc00001e00780b */ /* 0x000fcc0003f6e000 */
[----:B------:R3:W4:Y:S01]  /*b020*/  MUFU.EX2 R54, R51 ;  /* 0x0000003300367308 */ /* 0x0007220000000800 */
[----:B-1----:R-:W-:Y:S01]  /*b030*/  @!P2 FMUL R35, R35, R35 ;  /* 0x000000232323a220 */ /* 0x002fe20000400000 */
[----:B------:R-:W-:Y:S01]  /*b040*/  FSETP.GEU.AND P2, PT, R55, -126, PT ;  /* 0xc2fc00003700780b */ /* 0x000fe20003f4e000 */
[----:B------:R-:W-:-:S04]  /*b050*/  @!P5 FMUL R47, R47, 0.5 ;  /* 0x3f0000002f2fd820 */ /* 0x000fc80000400000 */
[----:B------:R-:W-:Y:S01]  /*b060*/  @!P3 FMUL R30, R30, 0.5 ;  /* 0x3f0000001e1eb820 */ /* 0x000fe20000400000 */
[--C-:B---3--:R-:W-:Y:S01]  /*b070*/  FFMA R51, R63, UR22, -R76.reuse ;  /* 0x000000163f337c23 */ /* 0x108fe2000800084c */
[----:B--2---:R-:W-:Y:S02]  /*b080*/  @!P6 FMUL R43, R43, R43 ;  /* 0x0000002b2b2be220 */ /* 0x004fe40000400000 */
[----:B------:R1:W2:Y:S01]  /*b090*/  MUFU.EX2 R62, R30 ;  /* 0x0000001e003e7308 */ /* 0x0002a20000000800 */
[----:B------:R-:W-:Y:S01]  /*b0a0*/  FFMA R63, R75, UR22, -R76 ;  /* 0x000000164b3f7c23 */ /* 0x000fe2000800084c */
[----:B------:R-:W-:Y:S01]  /*b0b0*/  FADD R75, R11, R72 ;  /* 0x000000480b4b7221 */ /* 0x000fe20000000000 */
[----:B------:R-:W-:Y:S01]  /*b0c0*/  FSETP.GEU.AND P6, PT, R51, -126, PT ;  /* 0xc2fc00003300780b */ /* 0x000fe20003fce000 */
[----:B------:R-:W-:Y:S01]  /*b0d0*/  @!P2 FMUL R55, R55, 0.5 ;  /* 0x3f0000003737a820 */ /* 0x000fe20000400000 */
[----:B------:R-:W-:Y:S01]  /*b0e0*/  FADD R11, R12, R61 ;  /* 0x0000003d0c0b7221 */ /* 0x000fe20000000000 */
[----:B----4-:R-:W-:Y:S01]  /*b0f0*/  @!P4 FMUL R54, R54, R54 ;  /* 0x000000363636c220 */ /* 0x010fe20000400000 */
[----:B------:R-:W-:Y:S01]  /*b100*/  FSETP.GEU.AND P4, PT, R64, -126, PT ;  /* 0xc2fc00004000780b */ /* 0x000fe20003f8e000 */
[----:B------:R-:W3:Y:S01]  /*b110*/  MUFU.EX2 R47, R47 ;  /* 0x0000002f002f7308 */ /* 0x000ee20000000800 */
[----:B-1----:R-:W-:Y:S01]  /*b120*/  FADD R30, R19, R44 ;  /* 0x0000002c131e7221 */ /* 0x002fe20000000000 */
[----:B------:R-:W-:Y:S01]  /*b130*/  FADD R74, R74, R75 ;  /* 0x0000004b4a4a7221 */ /* 0x000fe20000000000 */
[----:B------:R-:W-:-:S02]  /*b140*/  F2FP.BF16.F32.PACK_AB R44, R44, R57 ;  /* 0x000000392c2c723e */ /* 0x000fc400000010ff */
[----:B------:R-:W-:Y:S01]  /*b150*/  FADD R79, R30, R71 ;  /* 0x000000471e4f7221 */ /* 0x000fe20000000000 */
[----:B------:R-:W-:Y:S02]  /*b160*/  FADD R30, R16, R77 ;  /* 0x0000004d101e7221 */ /* 0x000fe40000000000 */
[----:B------:R1:W4:Y:S01]  /*b170*/  MUFU.EX2 R58, R55 ;  /* 0x00000037003a7308 */ /* 0x0003220000000800 */
[----:B------:R-:W-:Y:S01]  /*b180*/  @!P6 FMUL R51, R51, 0.5 ;  /* 0x3f0000003333e820 */ /* 0x000fe20000400000 */
[----:B--2---:R-:W-:Y:S02]  /*b190*/  @!P3 FMUL R62, R62, R62 ;  /* 0x0000003e3e3eb220 */ /* 0x004fe40000400000 */
[----:B------:R-:W-:-:S04]  /*b1a0*/  @!P4 FMUL R64, R64, 0.5 ;  /* 0x3f0000004040c820 */ /* 0x000fc80000400000 */
[----:B------:R-:W2:Y:S01]  /*b1b0*/  MUFU.EX2 R51, R51 ;  /* 0x0000003300337308 */ /* 0x000ea20000000800 */
[----:B-1----:R-:W-:Y:S01]  /*b1c0*/  FFMA R55, R67, UR22, -R76 ;  /* 0x0000001643377c23 */ /* 0x002fe2000800084c */
[----:B---3--:R-:W-:Y:S01]  /*b1d0*/  @!P5 FMUL R47, R47, R47 ;  /* 0x0000002f2f2fd220 */ /* 0x008fe20000400000 */
[----:B------:R-:W-:Y:S01]  /*b1e0*/  FSETP.GEU.AND P5, PT, R68, -126, PT ;  /* 0xc2fc00004400780b */ /* 0x000fe20003fae000 */
[----:B------:R-:W-:Y:S01]  /*b1f0*/  FADD R67, R21, R52 ;  /* 0x0000003415437221 */ /* 0x000fe20000000000 */
[----:B------:R-:W-:Y:S01]  /*b200*/  FADD R76, R11, R30 ;  /* 0x0000001e0b4c7221 */ /* 0x000fe20000000000 */
[----:B------:R-:W-:Y:S01]  /*b210*/  FSETP.GEU.AND P3, PT, R55, -126, PT ;  /* 0xc2fc00003700780b */ /* 0x000fe20003f6e000 */
[----:B------:R-:W-:Y:S01]  /*b220*/  FADD R11, R23, R48 ;  /* 0x00000030170b7221 */ /* 0x000fe20000000000 */
[----:B------:R-:W1:Y:S01]  /*b230*/  MUFU.EX2 R64, R64 ;  /* 0x0000004000407308 */ /* 0x000e620000000800 */
[----:B----4-:R-:W-:Y:S01]  /*b240*/  @!P2 FMUL R58, R58, R58 ;  /* 0x0000003a3a3aa220 */ /* 0x010fe20000400000 */
[----:B------:R-:W-:Y:S01]  /*b250*/  FSETP.GEU.AND P2, PT, R66, -126, PT ;  /* 0xc2fc00004200780b */ /* 0x000fe20003f4e000 */
[----:B------:R-:W-:Y:S01]  /*b260*/  FADD R72, R10, R67 ;  /* 0x000000430a487221 */ /* 0x000fe20000000000 */
[----:B------:R-:W-:Y:S01]  /*b270*/  FADD R10, R26, R53 ;  /* 0x000000351a0a7221 */ /* 0x000fe20000000000 */
[----:B------:R-:W-:Y:S01]  /*b280*/  FADD R67, R14, R69 ;  /* 0x000000450e437221 */ /* 0x000fe20000000000 */
[----:B------:R-:W-:Y:S01]  /*b290*/  FADD R30, R45, R18 ;  /* 0x000000122d1e7221 */ /* 0x000fe20000000000 */
[----:B------:R-:W-:Y:S01]  /*b2a0*/  FADD R72, R72, R79 ;  /* 0x0000004f48487221 */ /* 0x000fe20000000000 */
[----:B------:R-:W-:Y:S01]  /*b2b0*/  @!P5 FMUL R68, R68, 0.5 ;  /* 0x3f0000004444d820 */ /* 0x000fe20000400000 */
[----:B--2---:R-:W-:Y:S01]  /*b2c0*/  @!P6 FMUL R51, R51, R51 ;  /* 0x000000333333e220 */ /* 0x004fe20000400000 */
[----:B------:R-:W-:Y:S01]  /*b2d0*/  FSETP.GEU.AND P6, PT, R70, -126, PT ;  /* 0xc2fc00004600780b */ /* 0x000fe20003fce000 */
[----:B------:R-:W-:Y:S01]  /*b2e0*/  @!P3 FMUL R55, R55, 0.5 ;  /* 0x3f0000003737b820 */ /* 0x000fe20000400000 */
[----:B------:R-:W-:Y:S01]  /*b2f0*/  FADD R71, R10, R67 ;  /* 0x000000430a477221 */ /* 0x000fe20000000000 */
[----:B------:R-:W-:Y:S01]  /*b300*/  FADD R10, R17, R22 ;  /* 0x00000016110a7221 */ /* 0x000fe20000000000 */
[----:B------:R-:W2:Y:S01]  /*b310*/  MUFU.EX2 R68, R68 ;  /* 0x0000004400447308 */ /* 0x000ea20000000800 */
[----:B------:R-:W-:Y:S01]  /*b320*/  @!P2 FMUL R66, R66, 0.5 ;  /* 0x3f0000004242a820 */ /* 0x000fe20000400000 */
[----:B------:R-:W-:Y:S01]  /*b330*/  FADD R67, R37, R56 ;  /* 0x0000003825437221 */ /* 0x000fe20000000000 */
[----:B-1----:R-:W-:Y:S01]  /*b340*/  @!P4 FMUL R64, R64, R64 ;  /* 0x000000404040c220 */ /* 0x002fe20000400000 */
[----:B------:R-:W-:Y:S01]  /*b350*/  FSETP.GEU.AND P4, PT, R59, -126, PT ;  /* 0xc2fc00003b00780b */ /* 0x000fe20003f8e000 */
[----:B------:R-:W-:Y:S01]  /*b360*/  FADD R11, R11, R30 ;  /* 0x0000001e0b0b7221 */ /* 0x000fe20000000000 */
[----:B------:R-:W-:Y:S01]  /*b370*/  FADD R10, R10, R67 ;  /* 0x000000430a0a7221 */ /* 0x000fe20000000000 */
[----:B------:R-:W-:Y:S01]  /*b380*/  FADD R30, R25, R62 ;  /* 0x0000003e191e7221 */ /* 0x000fe20000000000 */
[----:B------:R-:W1:Y:S01]  /*b390*/  MUFU.EX2 R55, R55 ;  /* 0x0000003700377308 */ /* 0x000e620000000800 */
[----:B------:R-:W-:Y:S01]  /*b3a0*/  @!P6 FMUL R70, R70, 0.5 ;  /* 0x3f0000004646e820 */ /* 0x000fe20000400000 */
[----:B------:R-:W-:Y:S01]  /*b3b0*/  FADD R67, R60, R47 ;  /* 0x0000002f3c437221 */ /* 0x000fe20000000000 */
[----:B------:R-:W-:Y:S01]  /*b3c0*/  FADD R71, R71, R76 ;  /* 0x0000004c47477221 */ /* 0x000fe20000000000 */
[----:B------:R-:W-:Y:S01]  /*b3d0*/  FADD R11, R10, R11 ;  /* 0x0000000b0a0b7221 */ /* 0x000fe20000000000 */
[----:B------:R-:W-:-:S02]  /*b3e0*/  SHF.L.U32 R10, R9, 0x1f, RZ ;  /* 0x0000001f090a7819 */ /* 0x000fc400000006ff */
[----:B------:R-:W-:Y:S01]  /*b3f0*/  FADD R71, R74, R71 ;  /* 0x000000474a477221 */ /* 0x000fe20000000000 */
[----:B------:R-:W3:Y:S01]  /*b400*/  MUFU.EX2 R66, R66 ;  /* 0x0000004200427308 */ /* 0x000ee20000000800 */
[----:B--2---:R-:W-:Y:S01]  /*b410*/  @!P5 FMUL R68, R68, R68 ;  /* 0x000000444444d220 */ /* 0x004fe20000400000 */
[----:B------:R-:W-:Y:S01]  /*b420*/  FSETP.GEU.AND P5, PT, R82, -126, PT ;  /* 0xc2fc00005200780b */ /* 0x000fe20003fae000 */
[----:B------:R-:W-:Y:S01]  /*b430*/  @!P4 FMUL R59, R59, 0.5 ;  /* 0x3f0000003b3bc820 */ /* 0x000fe20000400000 */
[----:B------:R-:W-:Y:S01]  /*b440*/  FADD R72, R72, R11 ;  /* 0x0000000b48487221 */ /* 0x000fe20000000000 */
[----:B------:R-:W-:Y:S02]  /*b450*/  F2FP.BF16.F32.PACK_AB R41, R47, R62 ;  /* 0x0000003e2f29723e */ /* 0x000fe400000010ff */
[----:B------:R-:W-:Y:S01]  /*b460*/  F2FP.BF16.F32.PACK_AB R26, R17, R26 ;  /* 0x0000001a111a723e */ /* 0x000fe200000010ff */
[----:B------:R-:W2:Y:S01]  /*b470*/  MUFU.EX2 R70, R70 ;  /* 0x0000004600467308 */ /* 0x000ea20000000800 */
[----:B-1----:R-:W-:Y:S01]  /*b480*/  @!P3 FMUL R55, R55, R55 ;  /* 0x000000373737b220 */ /* 0x002fe20000400000 */
[----:B------:R-:W-:Y:S01]  /*b490*/  FSETP.GEU.AND P3, PT, R78, -126, PT ;  /* 0xc2fc00004e00780b */ /* 0x000fe20003f6e000 */
[----:B------:R-:W-:Y:S01]  /*b4a0*/  FADD R72, R71, R72 ;  /* 0x0000004847487221 */ /* 0x000fe20000000000 */
[----:B------:R-:W-:-:S02]  /*b4b0*/  F2FP.BF16.F32.PACK_AB R25, R60, R25 ;  /* 0x000000193c19723e */ /* 0x000fc400000010ff */
[----:B------:R-:W-:Y:S01]  /*b4c0*/  F2FP.BF16.F32.PACK_AB R52, R52, R65 ;  /* 0x000000413434723e */ /* 0x000fe200000010ff */
[----:B------:R-:W-:Y:S01]  /*b4d0*/  @!P5 FMUL R82, R82, 0.5 ;  /* 0x3f0000005252d820 */ /* 0x000fe20000400000 */
[----:B------:R-:W1:Y:S01]  /*b4e0*/  MUFU.EX2 R59, R59 ;  /* 0x0000003b003b7308 */ /* 0x000e620000000800 */
[----:B---3--:R-:W-:Y:S01]  /*b4f0*/  @!P2 FMUL R66, R66, R66 ;  /* 0x000000424242a220 */ /* 0x008fe20000400000 */
[----:B------:R-:W-:-:S05]  /*b500*/  FSETP.GEU.AND P2, PT, R63, -126, PT ;  /* 0xc2fc00003f00780b */ /* 0x000fca0003f4e000 */
[----:B------:R-:W-:Y:S01]  /*b510*/  @!P3 FMUL R78, R78, 0.5 ;  /* 0x3f0000004e4eb820 */ /* 0x000fe20000400000 */
[----:B------:R-:W3:Y:S01]  /*b520*/  MUFU.EX2 R82, R82 ;  /* 0x0000005200527308 */ /* 0x000ee20000000800 */
[----:B--2---:R-:W-:Y:S01]  /*b530*/  @!P6 FMUL R70, R70, R70 ;  /* 0x000000464646e220 */ /* 0x004fe20000400000 */
[----:B------:R-:W-:-:S03]  /*b540*/  FSETP.GEU.AND P6, PT, R83, -126, PT ;  /* 0xc2fc00005300780b */ /* 0x000fc60003fce000 */
[----:B------:R-:W-:Y:S01]  /*b550*/  FADD R85, R33, R70 ;  /* 0x0000004621557221 */ /* 0x000fe20000000000 */
[----:B------:R-:W-:Y:S01]  /*b560*/  F2FP.BF16.F32.PACK_AB R33, R46, R33 ;  /* 0x000000212e21723e */ /* 0x000fe200000010ff */
[----:B------:R-:W-:Y:S01]  /*b570*/  @!P2 FMUL R63, R63, 0.5 ;  /* 0x3f0000003f3fa820 */ /* 0x000fe20000400000 */
[----:B------:R-:W2:Y:S01]  /*b580*/  MUFU.EX2 R78, R78 ;  /* 0x0000004e004e7308 */ /* 0x000ea20000000800 */
[----:B-1----:R-:W-:Y:S01]  /*b590*/  @!P4 FMUL R59, R59, R59 ;  /* 0x0000003b3b3bc220 */ /* 0x002fe20000400000 */
[----:B------:R-:W-:Y:S01]  /*b5a0*/  FSETP.GEU.AND P4, PT, R84, -126, PT ;  /* 0xc2fc00005400780b */ /* 0x000fe20003f8e000 */
[----:B------:R-:W-:Y:S01]  /*b5b0*/  FADD R146, R30, R85 ;  /* 0x000000551e927221 */ /* 0x000fe20000000000 */
[----:B------:R-:W-:Y:S01]  /*b5c0*/  FADD R30, R27, R64 ;  /* 0x000000401b1e7221 */ /* 0x000fe20000000000 */
[----:B------:R-:W-:Y:S02]  /*b5d0*/  F2FP.BF16.F32.PACK_AB R27, R34, R27 ;  /* 0x0000001b221b723e */ /* 0x000fe400000010ff */
[----:B------:R-:W-:Y:S01]  /*b5e0*/  @!P6 FMUL R83, R83, 0.5 ;  /* 0x3f0000005353e820 */ /* 0x000fe20000400000 */
[----:B------:R-:W1:Y:S01]  /*b5f0*/  MUFU.EX2 R63, R63 ;  /* 0x0000003f003f7308 */ /* 0x000e620000000800 */
[----:B---3--:R-:W-:Y:S01]  /*b600*/  @!P5 FMUL R82, R82, R82 ;  /* 0x000000525252d220 */ /* 0x008fe20000400000 */
[----:B------:R-:W-:-:S02]  /*b610*/  FSETP.GEU.AND P5, PT, R87, -126, PT ;  /* 0xc2fc00005700780b */ /* 0x000fc40003fae000 */
[----:B------:R-:W-:Y:S01]  /*b620*/  F2FP.BF16.F32.PACK_AB R47, R59, R68 ;  /* 0x000000443b2f723e */ /* 0x000fe200000010ff */
[----:B------:R-:W-:Y:S02]  /*b630*/  FADD R145, R39, R82 ;  /* 0x0000005227917221 */ /* 0x000fe40000000000 */
        /* <DEDUP_REMOVED lines=12> */
[----:B------:R-:W-:Y:S01]  /*b700*/  FADD R144, R46, R63 ;  /* 0x0000003f2e907221 */ /* 0x000fe20000000000 */
[----:B------:R-:W-:Y:S01]  /*b710*/  F2FP.BF16.F32.PACK_AB R34, R37, R14 ;  /* 0x0000000e2522723e */ /* 0x000fe200000010ff */
[----:B------:R-:W-:Y:S01]  /*b720*/  @!P3 FMUL R86, R86, 0.5 ;  /* 0x3f0000005656b820 */ /* 0x000fe20000400000 */
[----:B------:R-:W1:Y:S01]  /*b730*/  MUFU.EX2 R87, R87 ;  /* 0x0000005700577308 */ /* 0x000e620000000800 */
[----:B---3--:R-:W-:Y:S01]  /*b740*/  @!P6 FMUL R83, R83, R83 ;  /* 0x000000535353e220 */ /* 0x008fe20000400000 */
[----:B------:R-:W-:Y:S01]  /*b750*/  FSETP.GEU.AND P6, PT, R15, -126, PT ;  /* 0xc2fc00000f00780b */ /* 0x000fe20003fce000 */
[----:B------:R-:W-:Y:S01]  /*b760*/  FADD R147, R67, R144 ;  /* 0x0000009043937221 */ /* 0x000fe20000000000 */
[----:B------:R-:W-:Y:S01]  /*b770*/  FADD R67, R38, R55 ;  /* 0x0000003726437221 */ /* 0x000fe20000000000 */
[----:B------:R-:W-:-:S02]  /*b780*/  F2FP.BF16.F32.PACK_AB R37, R54, R39 ;  /* 0x000000273625723e */ /* 0x000fc400000010ff */
[----:B------:R-:W-:Y:S01]  /*b790*/  @!P2 FMUL R80, R80, 0.5 ;  /* 0x3f0000005050a820 */ /* 0x000fe20000400000 */
[----:B------:R-:W3:Y:S01]  /*b7a0*/  MUFU.EX2 R86, R86 ;  /* 0x0000005600567308 */ /* 0x000ee20000000800 */
[----:B--2---:R-:W-:Y:S01]  /*b7b0*/  @!P4 FMUL R84, R84, R84 ;  /* 0x000000545454c220 */ /* 0x004fe20000400000 */
[----:B------:R-:W-:Y:S02]  /*b7c0*/  F2FP.BF16.F32.PACK_AB R39, R58, R43 ;  /* 0x0000002b3a27723e */ /* 0x000fe400000010ff */
[----:B------:R-:W-:Y:S01]  /*b7d0*/  F2FP.BF16.F32.PACK_AB R46, R48, R61 ;  /* 0x0000003d302e723e */ /* 0x000fe200000010ff */
[-C--:B------:R-:W-:Y:S01]  /*b7e0*/  FMUL R138, R138, R84.reuse ;  /* 0x000000548a8a7220 */ /* 0x080fe20000400000 */
[-C--:B------:R-:W-:Y:S01]  /*b7f0*/  FMUL R139, R139, R84.reuse ;  /* 0x000000548b8b7220 */ /* 0x080fe20000400000 */
[----:B------:R-:W-:Y:S01]  /*b800*/  @!P6 FMUL R15, R15, 0.5 ;  /* 0x3f0000000f0fe820 */ /* 0x000fe20000400000 */
[----:B------:R2:W4:Y:S01]  /*b810*/  MUFU.EX2 R81, R80 ;  /* 0x0000005000517308 */ /* 0x0005220000000800 */
[----:B-1----:R-:W-:Y:S01]  /*b820*/  @!P5 FMUL R87, R87, R87 ;  /* 0x000000575757d220 */ /* 0x002fe20000400000 */
[-C--:B------:R-:W-:Y:S01]  /*b830*/  FMUL R142, R142, R84.reuse ;  /* 0x000000548e8e7220 */ /* 0x080fe20000400000 */
[-C--:B------:R-:W-:Y:S01]  /*b840*/  FMUL R143, R143, R84.reuse ;  /* 0x000000548f8f7220 */ /* 0x080fe20000400000 */
[-C--:B------:R-:W-:Y:S01]  /*b850*/  FMUL R130, R130, R84.reuse ;  /* 0x0000005482827220 */ /* 0x080fe20000400000 */
[-C--:B------:R-:W-:Y:S01]  /*b860*/  FMUL R131, R131, R84.reuse ;  /* 0x0000005483837220 */ /* 0x080fe20000400000 */
[-C--:B------:R-:W-:Y:S01]  /*b870*/  FMUL R134, R134, R84.reuse ;  /* 0x0000005486867220 */ /* 0x080fe20000400000 */
[----:B------:R-:W-:Y:S01]  /*b880*/  FMUL R135, R135, R84 ;  /* 0x0000005487877220 */ /* 0x000fe20000400000 */
[----:B------:R-:W1:Y:S01]  /*b890*/  MUFU.EX2 R15, R15 ;  /* 0x0000000f000f7308 */ /* 0x000e620000000800 */
[----:B--2---:R-:W-:Y:S01]  /*b8a0*/  FADD R80, R29, R66 ;  /* 0x000000421d507221 */ /* 0x004fe20000000000 */
[----:B---3--:R-:W-:Y:S01]  /*b8b0*/  @!P3 FMUL R86, R86, R86 ;  /* 0x000000565656b220 */ /* 0x008fe20000400000 */
[----:B------:R-:W-:Y:S01]  /*b8c0*/  F2FP.BF16.F32.PACK_AB R29, R38, R29 ;  /* 0x0000001d261d723e */ /* 0x000fe200000010ff */
[----:B------:R-:W-:Y:S01]  /*b8d0*/  FMUL R122, R122, R84 ;  /* 0x000000547a7a7220 */ /* 0x000fe20000400000 */
[----:B------:R-:W-:Y:S01]  /*b8e0*/  FADD R149, R80, R145 ;  /* 0x0000009150957221 */ /* 0x000fe20000000000 */
[----:B------:R-:W-:Y:S01]  /*b8f0*/  FADD R80, R54, R83 ;  /* 0x0000005336507221 */ /* 0x000fe20000000000 */
[----:B------:R-:W-:Y:S01]  /*b900*/  FADD R144, R43, R86 ;  /* 0x000000562b907221 */ /* 0x000fe20000000000 */
[----:B------:R-:W-:Y:S01]  /*b910*/  FADD R145, R58, R87 ;  /* 0x000000573a917221 */ /* 0x000fe20000000000 */
[----:B----4-:R-:W-:Y:S01]  /*b920*/  @!P2 FMUL R81, R81, R81 ;  /* 0x000000515151a220 */ /* 0x010fe20000400000 */
[----:B------:R-:W-:Y:S01]  /*b930*/  FADD R150, R67, R80 ;  /* 0x0000005043967221 */ /* 0x000fe20000000000 */
        /* <DEDUP_REMOVED lines=10> */
[----:B------:R-:W-:Y:S01]  /*b9e0*/  FADD R30, R30, R145 ;  /* 0x000000911e1e7221 */ /* 0x000fe20000000000 */
[----:B------:R1:W2:Y:S01]  /*b9f0*/  SYNCS.PHASECHK.TRANS64.TRYWAIT P2, [UR5+0x2a000], R10 ;  /* 0x02a0000aff0075a7 */ /* 0x0002a20008040145 */
[----:B------:R-:W-:Y:S01]  /*ba00*/  FADD R67, R146, R67 ;  /* 0x0000004392437221 */ /* 0x000fe20000000000 */
[----:B------:R-:W-:Y:S01]  /*ba10*/  F2FP.BF16.F32.PACK_AB R31, R42, R31 ;  /* 0x0000001f2a1f723e */ /* 0x000fe200000010ff */
[----:B------:R-:W-:Y:S01]  /*ba20*/  FADD R30, R147, R30 ;  /* 0x0000001e931e7221 */ /* 0x000fe20000000000 */
[----:B------:R-:W-:Y:S01]  /*ba30*/  F2FP.BF16.F32.PACK_AB R38, R45, R16 ;  /* 0x000000102d26723e */ /* 0x000fe200000010ff */
[----:B------:R-:W-:Y:S01]  /*ba40*/  FFMA R4, R15, R4, R72 ;  /* 0x000000040f047223 */ /* 0x000fe20000000048 */
[----:B------:R-:W-:Y:S01]  /*ba50*/  F2FP.BF16.F32.PACK_AB R42, R22, R53 ;  /* 0x00000035162a723e */ /* 0x000fe200000010ff */
[----:B------:R-:W-:Y:S01]  /*ba60*/  FADD R67, R67, R30 ;  /* 0x0000001e43437221 */ /* 0x000fe20000000000 */
[----:B------:R-:W-:Y:S01]  /*ba70*/  F2FP.BF16.F32.PACK_AB R45, R55, R66 ;  /* 0x00000042372d723e */ /* 0x000fe200000010ff */
[-C--:B------:R-:W-:Y:S01]  /*ba80*/  FMUL R136, R136, R15.reuse ;  /* 0x0000000f88887220 */ /* 0x080fe20000400000 */
[----:B------:R-:W-:Y:S01]  /*ba90*/  FMUL R137, R137, R15 ;  /* 0x0000000f89897220 */ /* 0x000fe20000400000 */
        /* <DEDUP_REMOVED lines=53> */
[----:B------:R-:W-:Y:S01]  /*bdf0*/  F2FP.BF16.F32.PACK_AB R50, R18, R77 ;  /* 0x0000004d1232723e */ /* 0x000fe200000010ff */
[----:B-12---:R-:W-:Y:S06]  /*be00*/  @!P0 BRA `(.L_x_39) ;  /* 0x0000000000048947 */ /* 0x006fec0003800000 */
[----:B------:R-:W-:Y:S01]  /*be10*/  BPT.TRAP 0x1 ;  /* 0x000000040000795c */ /* 0x000fe20000300000 */
.L_x_39:
[----:B------:R-:W-:Y:S05]  /*be20*/  @P2 BRA `(.L_x_40) ;  /* 0x0000000000082947 */ /* 0x000fea0003800000 */
[----:B------:R-:W1:Y:S02]  /*be30*/  SYNCS.PHASECHK.TRANS64.TRYWAIT P2, [UR5+0x2a000], R10 ;  /* 0x02a0000aff0075a7 */ /* 0x000e640008040145 */
[----:B-1----:R-:W-:Y:S05]  /*be40*/  @!P2 BRA `(.L_x_41) ;  /* 0x0000005000f4a947 */ /* 0x002fea0003800000 */
.L_x_40:
        /* <DEDUP_REMOVED lines=283> */
.L_x_42:
[----:B------:R-:W-:-:S04]  /*d000*/  ULEA UR5, UR43, UR36, 0x3 ;  /* 0x000000242b057291 */ /* 0x000fc8000f8e183f */
[----:B------:R-:W-:-:S04]  /*d010*/  UIADD3 UR5, UR5, 0x2a028, URZ ;  /* 0x0002a02805057890 */ /* 0x000fc8000fffe03f */
[----:B------:R-:W-:-:S09]  /*d020*/  UPRMT UR5, URZ, 0x654, UR5 ;  /* 0x000006543f057896 */ /* 0x000fd20008000005 */
[----:B------:R-:W-:Y:S01]  /*d030*/  SYNCS.ARRIVE.TRANS64.RED.A1T0 RZ, [UR5], RZ ;  /* 0x000000ffffff79a7 */ /* 0x000fe20008100405 */
[----:B------:R-:W-:Y:S05]  /*d040*/  @P1 BRA `(.L_x_43) ;  /* 0x0000000000041947 */ /* 0x000fea0003800000 */
[----:B------:R-:W-:Y:S01]  /*d050*/  BPT.TRAP 0x1 ;  /* 0x000000040000795c */ /* 0x000fe20000300000 */
.L_x_43:
[----:B------:R-:W-:-:S04]  /*d060*/  UIADD3 UR43, UR43, 0x1, URZ ;  /* 0x000000012b2b7890 */ /* 0x000fc8000fffe03f */
[----:B------:R-:W-:-:S04]  /*d070*/  UISETP.NE.AND UP0, UPT, UR43, 0x5, UPT ;  /* 0x000000052b00788c */ /* 0x000fc8000bf05270 */
[----:B------:R-:W-:Y:S01]  /*d080*/  USEL UR43, UR43, URZ, UP0 ;  /* 0x0000003f2b2b7287 */ /* 0x000fe20008000000 */
[----:B------:R-:W-:Y:S11]  /*d090*/  @!P0 BRA `(.L_x_44) ;  /* 0x0000000000048947 */ /* 0x000ff60003800000 */
[----:B------:R-:W-:Y:S01]  /*d0a0*/  BPT.TRAP 0x1 ;  /* 0x000000040000795c */ /* 0x000fe20000300000 */
.L_x_44:
[----:B------:R-:W-:-:S04]  /*d0b0*/  ULEA UR5, UR43, UR36, 0x3 ;  /* 0x000000242b057291 */ /* 0x000fc8000f8e183f */
[----:B------:R-:W-:-:S04]  /*d0c0*/  UIADD3 UR5, UR5, 0x2a028, URZ ;  /* 0x0002a02805057890 */ /* 0x000fc8000fffe03f */
[----:B------:R-:W-:-:S09]  /*d0d0*/  UPRMT UR5, URZ, 0x654, UR5 ;  /* 0x000006543f057896 */ /* 0x000fd20008000005 */
[----:B------:R-:W-:Y:S01]  /*d0e0*/  SYNCS.ARRIVE.TRANS64.RED.A1T0 RZ, [UR5], RZ ;  /* 0x000000ffffff79a7 */ /* 0x000fe20008100405 */
[----:B------:R-:W-:Y:S05]  /*d0f0*/  @P1 BRA `(.L_x_45) ;  /* 0x0000000000041947 */ /* 0x000fea0003800000 */
[----:B------:R-:W-:Y:S01]  /*d100*/  BPT.TRAP 0x1 ;  /* 0x000000040000795c */ /* 0x000fe20000300000 */
.L_x_45:
[----:B------:R-:W-:Y:S01]  /*d110*/  UIADD3 UR4, UR4, 0x1, URZ ;  /* 0x0000000104047890 */ /* 0x000fe2000fffe03f */
[C---:B------:R-:W-:Y:S01]  /*d120*/  ISETP.GT.AND P2, PT, R8.reuse, 0x1, PT ;  /* 0x000000010800780c */ /* 0x040fe20003f44270 */
[----:B------:R-:W-:Y:S01]  /*d130*/  UIADD3 UR43, UR43, 0x1, URZ ;  /* 0x000000012b2b7890 */ /* 0x000fe2000fffe03f */
[----:B------:R-:W-:Y:S01]  /*d140*/  VIADD R8, R8, 0xffffffff ;  /* 0xffffffff08087836 */ /* 0x000fe20000000000 */
[----:B------:R-:W-:Y:S01]  /*d150*/  UISETP.NE.AND UP1, UPT, UR4, 0x5, UPT ;  /* 0x000000050400788c */ /* 0x000fe2000bf25270 */
[----:B------:R-:W-:Y:S01]  /*d160*/  IADD3 R7, R7, 0x80, RZ ;  /* 0x0000008007077810 */ /* 0x000fe20007ffe0ff */
[----:B------:R-:W-:Y:S01]  /*d170*/  UISETP.NE.AND UP0, UPT, UR43, 0x5, UPT ;  /* 0x000000052b00788c */ /* 0x000fe2000bf05270 */
[----:B-1----:R-:W-:Y:S01]  /*d180*/  MOV R10, R5 ;  /* 0x00000005000a7202 */ /* 0x002fe20000000f00 */
[----:B------:R-:W-:Y:S01]  /*d190*/  USEL UR5, URZ, 0x1, UP1 ;  /* 0x000000013f057887 */ /* 0x000fe20008800000 */
[----:B------:R-:W-:Y:S01]  /*d1a0*/  MOV R11, R6 ;  /* 0x00000006000b7202 */ /* 0x000fe20000000f00 */
[----:B------:R-:W-:-:S02]  /*d1b0*/  USEL UR43, UR43, URZ, UP0 ;  /* 0x0000003f2b2b7287 */ /* 0x000fc40008000000 */
[----:B------:R-:W-:Y:S02]  /*d1c0*/  USEL UR41, UR4, URZ, UP1 ;  /* 0x0000003f04297287 */ /* 0x000fe40008800000 */
[----:B------:R-:W-:Y:S01]  /*d1d0*/  LOP3.LUT R9, R9, UR5, RZ, 0x3c, !PT ;  /* 0x0000000509097c12 */ /* 0x000fe2000f8e3cff */
[----:B------:R-:W-:Y:S09]  /*d1e0*/  @P2 BRA `(.L_x_46) ;  /* 0xffffffb800d42947 */ /* 0x000ff2000383ffff */
.L_x_35:
[----:B------:R-:W1:Y:S01]  /*d1f0*/  SHFL.BFLY PT, R7, R4, 0x1, 0x1f ;  /* 0x0c201f0004077f89 */ /* 0x000e6200000e0000 */
[----:B------:R-:W-:Y:S01]  /*d200*/  BSSY B0, `(.L_x_47) ;  /* 0x0000024000007945 */ /* 0x000fe20003800000 */
[----:B------:R-:W-:Y:S01]  /*d210*/  IMAD.MOV.U32 R9, RZ, RZ, 0x7f800000 ;  /* 0x7f800000ff097424 */ /* 0x000fe200078e00ff */
[----:B------:R-:W-:Y:S01]  /*d220*/  MOV R10, 0x3f800000 ;  /* 0x3f800000000a7802 */ /* 0x000fe20000000f00 */
[----:B------:R-:W2:Y:S01]  /*d230*/  SHFL.BFLY PT, R0, R3, 0x1, 0x1f ;  /* 0x0c201f0003007f89 */ /* 0x000ea200000e0000 */
[----:B------:R-:W-:Y:S01]  /*d240*/  MOV R11, 0x7f800000 ;  /* 0x7f800000000b7802 */ /* 0x000fe20000000f00 */
[----:B-1----:R-:W-:Y:S01]  /*d250*/  FADD R7, R7, R4 ;  /* 0x0000000407077221 */ /* 0x002fe20000000000 */
[----:B--2---:R-:W-:-:S04]  /*d260*/  FADD R16, R0, R3 ;  /* 0x0000000300107221 */ /* 0x004fc80000000000 */
[----:B------:R-:W1:Y:S01]  /*d270*/  SHFL.BFLY PT, R2, R7, 0x2, 0x1f ;  /* 0x0c401f0007027f89 */ /* 0x000e6200000e0000 */
[----:B------:R-:W-:-:S03]  /*d280*/  MOV R0, 0x3f800000 ;  /* 0x3f80000000007802 */ /* 0x000fc60000000f00 */
[----:B------:R-:W2:Y:S01]  /*d290*/  SHFL.BFLY PT, R17, R16, 0x2, 0x1f ;  /* 0x0c401f0010117f89 */ /* 0x000ea200000e0000 */
[C---:B-1----:R-:W-:Y:S01]  /*d2a0*/  FSETP.NE.AND P0, PT, R7.reuse, -R2, PT ;  /* 0x800000020700720b */ /* 0x042fe20003f05000 */
[----:B------:R-:W-:Y:S01]  /*d2b0*/  FADD R2, R7, R2 ;  /* 0x0000000207027221 */ /* 0x000fe20000000000 */
[----:B--2---:R-:W-:-:S11]  /*d2c0*/  FADD R8, R16, R17 ;  /* 0x0000001110087221 */ /* 0x004fd60000000000 */
[----:B------:R-:W-:Y:S05]  /*d2d0*/  @!P0 BRA `(.L_x_48) ;  /* 0x0000000000588947 */ /* 0x000fea0003800000 */
[----:B------:R-:W-:Y:S01]  /*d2e0*/  IMAD.MOV.U32 R4, RZ, RZ, R2 ;  /* 0x000000ffff047224 */ /* 0x000fe200078e0002 */
[----:B------:R-:W-:Y:S04]  /*d2f0*/  BSSY B1, `(.L_x_49) ;  /* 0x000000d000017945 */ /* 0x000fe80003800000 */
[----:B------:R-:W-:-:S04]  /*d300*/  IADD3 R0, R4, 0x1800000, RZ ;  /* 0x0180000004007810 */ /* 0x000fc80007ffe0ff */
[----:B------:R-:W-:-:S04]  /*d310*/  LOP3.LUT R0, R0, 0x7f800000, RZ, 0xc0, !PT ;  /* 0x7f80000000007812 */ /* 0x000fc800078ec0ff */
[----:B------:R-:W-:-:S13]  /*d320*/  ISETP.GT.U32.AND P0, PT, R0, 0x1ffffff, PT ;  /* 0x01ffffff0000780c */ /* 0x000fda0003f04070 */
[----:B------:R-:W-:Y:S05]  /*d330*/  @P0 BRA `(.L_x_50) ;  /* 0x0000000000100947 */ /* 0x000fea0003800000 */
[----:B------:R-:W-:Y:S02]  /*d340*/  MOV R2, R4 ;  /* 0x0000000400027202 */ /* 0x000fe40000000f00 */
[----:B------:R-:W-:-:S07]  /*d350*/  MOV R15, 0xd370 ;  /* 0x0000d370000f7802 */ /* 0x000fce0000000f00 */
[----:B------:R-:W-:Y:S05]  /*d360*/  CALL.REL.NOINC `($__internal_0_$__cuda_sm20_rcp_rn_f32_slowpath) ;  /* 0x0000004000547944 */ /* 0x000fea0003c00000 */
[----:B------:R-:W-:Y:S05]  /*d370*/  BRA `(.L_x_51) ;  /* 0x0000000000107947 */ /* 0x000fea0003800000 */
.L_x_50:
[----:B------:R-:W1:Y:S02]  /*d380*/  MUFU.RCP R3, R4 ;  /* 0x0000000400037308 */ /* 0x000e640000001000 */
[----:B-1----:R-:W-:-:S04]  /*d390*/  FFMA R0, R4, R3, -1 ;  /* 0xbf80000004007423 */ /* 0x002fc80000000003 */
[----:B------:R-:W-:-:S04]  /*d3a0*/  FADD.FTZ R0, -R0, -RZ ;  /* 0x800000ff00007221 */ /* 0x000fc80000010100 */
[----:B------:R-:W-:-:S07]  /*d3b0*/  FFMA R0, R3, R0, R3 ;  /* 0x0000000003007223 */ /* 0x000fce0000000003 */
.L_x_51:
[----:B------:R-:W-:Y:S05]  /*d3c0*/  BSYNC B1 ;  /* 0x0000000000017941 */ /* 0x000fea0003800000 */
.L_x_49:
[----:B------:R-:W-:Y:S01]  /*d3d0*/  FSETP.GEU.AND P0, PT, |R4|, 1.175494350822287508e-38, PT ;  /* 0x008000000400780b */ /* 0x000fe20003f0e200 */
[----:B------:R-:W-:-:S12]  /*d3e0*/  ULDC UR4, c[0x0][0x600] ;  /* 0x0001800000047ab9 */ /* 0x000fd80000000800 */
[----:B------:R-:W-:-:S04]  /*d3f0*/  @!P0 FMUL R4, R4, 16777216 ;  /* 0x4b80000004048820 */ /* 0x000fc80000400000 */
[----:B------:R-:W1:Y:S02]  /*d400*/  MUFU.LG2 R2, R4 ;  /* 0x0000000400027308 */ /* 0x000e640000000c00 */
[----:B-1----:R-:W-:-:S04]  /*d410*/  @!P0 FADD R2, R2, -24 ;  /* 0xc1c0000002028421 */ /* 0x002fc80000000000 */
[----:B------:R-:W-:-:S04]  /*d420*/  FMUL R2, R2, 0.69314718246459960938 ;  /* 0x3f31721802027820 */ /* 0x000fc80000400000 */
[----:B------:R-:W-:-:S07]  /*d430*/  FFMA R11, R5, UR4, R2 ;  /* 0x00000004050b7c23 */ /* 0x000fce0008000002 */
.L_x_48:
[----:B------:R-:W-:Y:S05]  /*d440*/  BSYNC B0 ;  /* 0x0000000000007941 */ /* 0x000fea0003800000 */
.L_x_47:
[----:B------:R-:W-:Y:S01]  /*d450*/  FSETP.NE.AND P0, PT, R16, -R17, PT ;  /* 0x800000111000720b */ /* 0x000fe20003f05000 */
[----:B------:R-:W-:Y:S01]  /*d460*/  ULDC UR4, c[0x0][0x608] ;  /* 0x0001820000047ab9 */ /* 0x000fe20000000800 */
[----:B------:R-:W-:Y:S01]  /*d470*/  BSSY B0, `(.L_x_52) ;  /* 0x0000035000007945 */ /* 0x000fe20003800000 */
[----:B------:R-:W-:-:S04]  /*d480*/  FMUL R0, R0, UR4 ;  /* 0x0000000400007c20 */ /* 0x000fc80008400000 */
        /* <DEDUP_REMOVED lines=28> */
[----:B------:R-:W-:Y:S06]  /*d650*/  @!P0 BRA `(.L_x_53) ;  /* 0x0000000000588947 */ /* 0x000fec0003800000 */
[----:B------:R-:W-:Y:S01]  /*d660*/  IADD3 R0, R8, 0x1800000, RZ ;  /* 0x0180000008007810 */ /* 0x000fe20007ffe0ff */
[----:B------:R-:W-:Y:S03]  /*d670*/  BSSY B1, `(.L_x_54) ;  /* 0x000000d000017945 */ /* 0x000fe60003800000 */
[----:B------:R-:W-:-:S04]  /*d680*/  LOP3.LUT R0, R0, 0x7f800000, RZ, 0xc0, !PT ;  /* 0x7f80000000007812 */ /* 0x000fc800078ec0ff */
[----:B------:R-:W-:-:S13]  /*d690*/  ISETP.GT.U32.AND P0, PT, R0, 0x1ffffff, PT ;  /* 0x01ffffff0000780c */ /* 0x000fda0003f04070 */
[----:B------:R-:W-:Y:S05]  /*d6a0*/  @P0 BRA `(.L_x_55) ;  /* 0x0000000000140947 */ /* 0x000fea0003800000 */
[----:B------:R-:W-:Y:S01]  /*d6b0*/  IMAD.MOV.U32 R2, RZ, RZ, R8 ;  /* 0x000000ffff027224 */ /* 0x000fe200078e0008 */
[----:B------:R-:W-:-:S07]  /*d6c0*/  MOV R15, 0xd6e0 ;  /* 0x0000d6e0000f7802 */ /* 0x000fce0000000f00 */
[----:B------:R-:W-:Y:S05]  /*d6d0*/  CALL.REL.NOINC `($__internal_0_$__cuda_sm20_rcp_rn_f32_slowpath) ;  /* 0x0000003c00787944 */ /* 0x000fea0003c00000 */
[----:B------:R-:W-:Y:S01]  /*d6e0*/  MOV R10, R0 ;  /* 0x00000000000a7202 */ /* 0x000fe20000000f00 */
[----:B------:R-:W-:Y:S06]  /*d6f0*/  BRA `(.L_x_56) ;  /* 0x0000000000107947 */ /* 0x000fec0003800000 */
.L_x_55:
[----:B------:R-:W1:Y:S02]  /*d700*/  MUFU.RCP R3, R8 ;  /* 0x0000000800037308 */ /* 0x000e640000001000 */
[----:B-1----:R-:W-:-:S04]  /*d710*/  FFMA R0, R8, R3, -1 ;  /* 0xbf80000008007423 */ /* 0x002fc80000000003 */
[----:B------:R-:W-:-:S04]  /*d720*/  FADD.FTZ R0, -R0, -RZ ;  /* 0x800000ff00007221 */ /* 0x000fc80000010100 */
[----:B------:R-:W-:-:S07]  /*d730*/  FFMA R10, R3, R0, R3 ;  /* 0x00000000030a7223 */ /* 0x000fce0000000003 */
.L_x_56:
[----:B------:R-:W-:Y:S05]  /*d740*/  BSYNC B1 ;  /* 0x0000000000017941 */ /* 0x000fea0003800000 */
.L_x_54:
[----:B------:R-:W-:Y:S01]  /*d750*/  FSETP.GEU.AND P0, PT, |R8|, 1.175494350822287508e-38, PT ;  /* 0x008000000800780b */ /* 0x000fe20003f0e200 */
[----:B------:R-:W-:-:S12]  /*d760*/  ULDC UR4, c[0x0][0x600] ;  /* 0x0001800000047ab9 */ /* 0x000fd80000000800 */
[----:B------:R-:W-:-:S04]  /*d770*/  @!P0 FMUL R8, R8, 16777216 ;  /* 0x4b80000008088820 */ /* 0x000fc80000400000 */
[----:B------:R-:W1:Y:S02]  /*d780*/  MUFU.LG2 R0, R8 ;  /* 0x0000000800007308 */ /* 0x000e640000000c00 */
[----:B-1----:R-:W-:-:S04]  /*d790*/  @!P0 FADD R0, R0, -24 ;  /* 0xc1c0000000008421 */ /* 0x002fc80000000000 */
[----:B------:R-:W-:-:S04]  /*d7a0*/  FMUL R9, R0, 0.69314718246459960938 ;  /* 0x3f31721800097820 */ /* 0x000fc80000400000 */
[----:B------:R-:W-:-:S07]  /*d7b0*/  FFMA R9, R6, UR4, R9 ;  /* 0x0000000406097c23 */ /* 0x000fce0008000009 */
.L_x_53:
[----:B------:R-:W-:Y:S05]  /*d7c0*/  BSYNC B0 ;  /* 0x0000000000007941 */ /* 0x000fea0003800000 */
.L_x_52:
[----:B------:R-:W-:Y:S01]  /*d7d0*/  UISETP.NE.AND UP0, UPT, UR38, 0x1, UPT ;  /* 0x000000012600788c */ /* 0x000fe2000bf05270 */
[----:B------:R-:W1:Y:S03]  /*d7e0*/  S2R R2, SR_TID.X ;  /* 0x0000000000027919 */ /* 0x000e660000002100 */
[----:B------:R-:W-:-:S06]  /*d7f0*/  USEL UR4, URZ, 0x1, UP0 ;  /* 0x000000013f047887 */ /* 0x000fcc0008000000 */
[----:B------:R-:W-:Y:S01]  /*d800*/  MOV R0, UR4 ;  /* 0x0000000400007c02 */ /* 0x000fe20008000f00 */
[----:B------:R-:W-:Y:S02]  /*d810*/  ULDC UR4, c[0x0][0x608] ;  /* 0x0001820000047ab9 */ /* 0x000fe40000000800 */
[----:B------:R-:W-:Y:S01]  /*d820*/  FMUL R10, R10, UR4 ;  /* 0x000000040a0a7c20 */ /* 0x000fe20008400000 */
[----:B------:R-:W-:-:S03]  /*d830*/  SHF.L.U32 R0, R0, 0x1f, RZ ;  /* 0x0000001f00007819 */ /* 0x000fc600000006ff */
[-C--:B------:R-:W-:Y:S01]  /*d840*/  FMUL R138, R138, R10.reuse ;  /* 0x0000000a8a8a7220 */ /* 0x080fe20000400000 */
[----:B------:R-:W2:Y:S01]  /*d850*/  SYNCS.PHASECHK.TRANS64.TRYWAIT P0, [UR39+0x8], R0 ;  /* 0x00000800ff0075a7 */ /* 0x000ea20008000167 */
        /* <DEDUP_REMOVED lines=14> */
[C---:B-1----:R-:W-:Y:S01]  /*d940*/  LOP3.LUT P1, R18, R2.reuse, 0x3, RZ, 0xc0, !PT ;  /* 0x0000000302127812 */ /* 0x042fe2000782c0ff */
[----:B------:R-:W-:Y:S01]  /*d950*/  FMUL R56, R119, R10 ;  /* 0x0000000a77387220 */ /* 0x000fe20000400000 */
[----:B------:R-:W-:Y:S01]  /*d960*/  LOP3.LUT R16, R2, 0x7f, RZ, 0xc0, !PT ;  /* 0x0000007f02107812 */ /* 0x000fe200078ec0ff */
[----:B--2---:R-:W-:Y:S10]  /*d970*/  @!P0 BRA `(.L_x_57) ;  /* 0x0000003800408947 */ /* 0x004ff40003800000 */
.L_x_117:
[----:B------:R-:W-:Y:S01]  /*d980*/  ULDC.64 UR10, c[0x0][0x208] ;  /* 0x00008200000a7ab9 */ /* 0x000fe20000000a00 */
[----:B------:R-:W-:Y:S01]  /*d990*/  BSSY B0, `(.L_x_58) ;  /* 0x0000019000007945 */ /* 0x000fe20003800000 */
[----:B------:R-:W-:-:S03]  /*d9a0*/  SHF.R.U32.HI R17, RZ, 0x5, R16 ;  /* 0x00000005ff117819 */ /* 0x000fc60000011610 */
[----:B------:R-:W-:Y:S05]  /*d9b0*/  @P1 BRA `(.L_x_59) ;  /* 0x0000000000581947 */ /* 0x000fea0003800000 */
[----:B------:R-:W2:Y:S01]  /*d9c0*/  S2UR UR4, SR_CTAID.Y ;  /* 0x00000000000479c3 */ /* 0x000ea20000002600 */
[----:B-1----:R-:W-:Y:S01]  /*d9d0*/  SHF.R.U32.HI R0, RZ, 0x2, R2 ;  /* 0x00000002ff007819 */ /* 0x002fe20000011602 */
[----:B------:R-:W-:Y:S01]  /*d9e0*/  USHF.L.U32 UR8, UR37, 0x6, URZ ;  /* 0x0000000625087899 */ /* 0x000fe2000800063f */
[----:B------:R-:W-:Y:S01]  /*d9f0*/  SHF.L.U32 R3, R17, 0x4, RZ ;  /* 0x0000000411037819 */ /* 0x000fe200000006ff */
[----:B------:R-:W-:Y:S01]  /*da00*/  ULDC.64 UR6, c[0x0][0x688] ;  /* 0x0001a20000067ab9 */ /* 0x000fe20000000a00 */
[----:B------:R-:W-:-:S03]  /*da10*/  LOP3.LUT R0, R0, 0x7, RZ, 0xc0, !PT ;  /* 0x0000000700007812 */ /* 0x000fc600078ec0ff */
[----:B------:R-:W1:Y:S01]  /*da20*/  S2UR UR5, SR_CTAID.Z ;  /* 0x00000000000579c3 */ /* 0x000e620000002700 */
[----:B------:R-:W-:-:S05]  /*da30*/  LOP3.LUT R0, R3, 0xfffffff0, R0, 0xe2, !PT ;  /* 0xfffffff003007812 */ /* 0x000fca00078ee200 */
[----:B------:R-:W-:-:S05]  /*da40*/  VIADD R3, R0, UR8 ;  /* 0x0000000800037c36 */ /* 0x000fca0008000000 */
[----:B------:R-:W-:Y:S01]  /*da50*/  IADD3 R2, R3, 0x8, RZ ;  /* 0x0000000803027810 */ /* 0x000fe20007ffe0ff */
[----:B--2---:R-:W-:-:S04]  /*da60*/  UIMAD UR4, UR4, UR6, UR8 ;  /* 0x00000006040472a4 */ /* 0x004fc8000f8e0208 */
[----:B-1----:R-:W-:-:S03]  /*da70*/  UIMAD UR4, UR5, UR7, UR4 ;  /* 0x00000007050472a4 */ /* 0x002fc6000f8e0204 */
[----:B------:R-:W-:Y:S02]  /*da80*/  ULDC UR5, c[0x0][0x288] ;  /* 0x0000a20000057ab9 */ /* 0x000fe40000000800 */
[----:B------:R-:W-:Y:S02]  /*da90*/  ISETP.GE.U32.AND P0, PT, R3, UR5, PT ;  /* 0x0000000503007c0c */ /* 0x000fe4000bf06070 */
[----:B------:R-:W-:Y:S02]  /*daa0*/  IADD3 R0, P2, R0, UR4, RZ ;  /* 0x0000000400007c10 */ /* 0x000fe4000ff5e0ff */
[----:B------:R-:W-:Y:S01]  /*dab0*/  ISETP.GE.U32.AND P1, PT, R2, UR5, PT ;  /* 0x0000000502007c0c */ /* 0x000fe2000bf26070 */
[----:B------:R-:W-:Y:S01]  /*dac0*/  ULDC.64 UR4, c[0x0][0x680] ;  /* 0x0001a00000047ab9 */ /* 0x000fe20000000a00 */
[----:B------:R-:W-:Y:S02]  /*dad0*/  IADD3.X R3, RZ, RZ, RZ, P2, !PT ;  /* 0x000000ffff037210 */ /* 0x000fe400017fe4ff */
[----:B------:R-:W-:-:S04]  /*dae0*/  LEA R2, P2, R0, UR4, 0x2 ;  /* 0x0000000400027c11 */ /* 0x000fc8000f8410ff */
[----:B------:R-:W-:-:S05]  /*daf0*/  LEA.HI.X R3, R0, UR5, R3, 0x2, P2 ;  /* 0x0000000500037c11 */ /* 0x000fca00090f1403 */
[----:B------:R2:W-:Y:S04]  /*db00*/  @!P0 STG.E desc[UR10][R2.64], R11 ;  /* 0x0000000b02008986 */ /* 0x0005e8000c10190a */
[----:B------:R2:W-:Y:S02]  /*db10*/  @!P1 STG.E desc[UR10][R2.64+0x20], R9 ;  /* 0x0000200902009986 */ /* 0x0005e4000c10190a */
.L_x_59:
[----:B------:R-:W-:Y:S05]  /*db20*/  BSYNC B0 ;  /* 0x0000000000007941 */ /* 0x000fea0003800000 */
.L_x_58:
[----:B------:R-:W-:Y:S01]  /*db30*/  ULDC.64 UR4, c[0x0][0x730] ;  /* 0x0001cc0000047ab9 */ /* 0x000fe20000000a00 */
[-C--:B------:R-:W-:Y:S01]  /*db40*/  FMUL R106, R106, R10.reuse ;  /* 0x0000000a6a6a7220 */ /* 0x080fe20000400000 */
[----:B------:R-:W-:Y:S01]  /*db50*/  ISETP.NE.U32.AND P0, PT, RZ, UR4, PT ;  /* 0x00000004ff007c0c */ /* 0x000fe2000bf05070 */
[-C--:B------:R-:W-:Y:S01]  /*db60*/  FMUL R58, R107, R10.reuse ;  /* 0x0000000a6b3a7220 */ /* 0x080fe20000400000 */
[-C--:B------:R-:W-:Y:S01]  /*db70*/  FMUL R110, R110, R10.reuse ;  /* 0x0000000a6e6e7220 */ /* 0x080fe20000400000 */
[-C--:B------:R-:W-:Y:S01]  /*db80*/  FMUL R60, R111, R10.reuse ;  /* 0x0000000a6f3c7220 */ /* 0x080fe20000400000 */
[----:B------:R-:W-:Y:S01]  /*db90*/  ISETP.NE.AND.EX P0, PT, RZ, UR5, PT, P0 ;  /* 0x00000005ff007c0c */ /* 0x000fe2000bf05300 */
[-C--:B------:R-:W-:Y:S01]  /*dba0*/  FMUL R98, R98, R10.reuse ;  /* 0x0000000a62627220 */ /* 0x080fe20000400000 */
[-C--:B------:R-:W-:Y:S01]  /*dbb0*/  FMUL R62, R99, R10.reuse ;  /* 0x0000000a633e7220 */ /* 0x080fe20000400000 */
[-C--:B------:R-:W-:Y:S01]  /*dbc0*/  FMUL R102, R102, R10.reuse ;  /* 0x0000000a66667220 */ /* 0x080fe20000400000 */
[-C--:B------:R-:W-:Y:S01]  /*dbd0*/  FMUL R64, R103, R10.reuse ;  /* 0x0000000a67407220 */ /* 0x080fe20000400000 */
[-C--:B------:R-:W-:Y:S01]  /*dbe0*/  FMUL R90, R90, R10.reuse ;  /* 0x0000000a5a5a7220 */ /* 0x080fe20000400000 */
[-C--:B------:R-:W-:Y:S01]  /*dbf0*/  FMUL R66, R91, R10.reuse ;  /* 0x0000000a5b427220 */ /* 0x080fe20000400000 */
[-C--:B------:R-:W-:Y:S01]  /*dc00*/  FMUL R94, R94, R10.reuse ;  /* 0x0000000a5e5e7220 */ /* 0x080fe20000400000 */
[----:B------:R-:W-:-:S05]  /*dc10*/  FMUL R68, R95, R10 ;  /* 0x0000000a5f447220 */ /* 0x000fca0000400000 */
[----:B------:R-:W-:Y:S05]  /*dc20*/  @P0 BRA `(.L_x_60) ;  /* 0x0000000000200947 */ /* 0x000fea0003800000 */
[----:B------:R-:W-:Y:S02]  /*dc30*/  ULDC.64 UR4, c[0x0][0x728] ;  /* 0x0001ca0000047ab9 */ /* 0x000fe40000000a00 */
[----:B------:R-:W-:-:S04]  /*dc40*/  ISETP.NE.U32.AND P0, PT, RZ, UR4, PT ;  /* 0x00000004ff007c0c */ /* 0x000fc8000bf05070 */
[----:B------:R-:W-:-:S13]  /*dc50*/  ISETP.NE.AND.EX P0, PT, RZ, UR5, PT, P0 ;  /* 0x00000005ff007c0c */ /* 0x000fda000bf05300 */
[----:B------:R-:W-:Y:S05]  /*dc60*/  @!P0 BRA `(.L_x_61) ;  /* 0x00000000000c8947 */ /* 0x000fea0003800000 */
[----:B-12---:R-:W1:Y:S02]  /*dc70*/  LDC.64 R2, c[0x0][0x728] ;  /* 0x0001ca00ff027b82 */ /* 0x006e640000000a00 */
[----:B-1----:R4:W5:Y:S01]  /*dc80*/  LDG.E R2, desc[UR10][R2.64] ;  /* 0x0000000a02027981 */ /* 0x002962000c1e1900 */
[----:B------:R-:W-:Y:S05]  /*dc90*/  BRA `(.L_x_60) ;  /* 0x0000000000047947 */ /* 0x000fea0003800000 */
.L_x_61:
[----:B--2---:R-:W3:Y:S02]  /*dca0*/  LDC R2, c[0x0][0x720] ;  /* 0x0001c800ff027b82 */ /* 0x004ee40000000800 */
.L_x_60:
[----:B-1----:R-:W-:Y:S02]  /*dcb0*/  MOV R0, RZ ;  /* 0x000000ff00007202 */ /* 0x002fe40000000f00 */
[----:B---3-5:R-:W-:Y:S02]  /*dcc0*/  MOV R49, R2 ;  /* 0x0000000200317202 */ /* 0x028fe40000000f00 */
[----:B------:R-:W-:-:S13]  /*dcd0*/  LOP3.LUT P0, RZ, R0, 0x9f, RZ, 0xc0, !PT ;  /* 0x0000009f00ff7812 */ /* 0x000fda000780c0ff */
[----:B------:R-:W-:Y:S05]  /*dce0*/  @!P0 BRA `(.L_x_62) ;  /* 0x0000000000408947 */ /* 0x000fea0003800000 */
[----:B------:R-:W-:Y:S01]  /*dcf0*/  MOV R0, 0x0 ;  /* 0x0000000000007802 */ /* 0x000fe20000000f00 */
[----:B------:R-:W-:Y:S01]  /*dd00*/  ULDC.64 UR4, c[0x4][0x70] ;  /* 0x01001c0000047ab9 */ /* 0x000fe20000000a00 */
[----:B------:R-:W-:Y:S01]  /*dd10*/  ULDC.64 UR6, c[0x4][0x8] ;  /* 0x0100020000067ab9 */ /* 0x000fe20000000a00 */
[----:B------:R-:W-:Y:S01]  /*dd20*/  IMAD.U32 R4, RZ, RZ, UR4 ;  /* 0x00000004ff047e24 */ /* 0x000fe2000f8e00ff */
[----:B--2-4-:R1:W2:Y:S01]  /*dd30*/  LDC.64 R2, c[0x4][R0] ;  /* 0x0100000000027b82 */ /* 0x0142a20000000a00 */
[----:B------:R-:W-:Y:S01]  /*dd40*/  MOV R5, UR5 ;  /* 0x0000000500057c02 */ /* 0x000fe20008000f00 */
[----:B------:R-:W-:Y:S01]  /*dd50*/  ULDC.64 UR4, c[0x4][0x78] ;  /* 0x01001e0000047ab9 */ /* 0x000fe20000000a00 */
[----:B------:R-:W-:Y:S01]  /*dd60*/  IMAD.U32 R10, RZ, RZ, UR6 ;  /* 0x00000006ff0a7e24 */ /* 0x000fe2000f8e00ff */
[----:B------:R-:W-:Y:S01]  /*dd70*/  MOV R6, UR4 ;  /* 0x0000000400067c02 */ /* 0x000fe20008000f00 */
[----:B------:R-:W-:Y:S01]  /*dd80*/  IMAD.MOV.U32 R13, RZ, RZ, RZ ;  /* 0x000000ffff0d7224 */ /* 0x000fe200078e00ff */
[----:B------:R-:W-:-:S02]  /*dd90*/  MOV R7, UR5 ;  /* 0x0000000500077c02 */ /* 0x000fc40008000f00 */
[----:B------:R-:W-:Y:S02]  /*dda0*/  MOV R11, UR7 ;  /* 0x00000007000b7c02 */ /* 0x000fe40008000f00 */
[----:B------:R-:W-:Y:S02]  /*ddb0*/  MOV R8, 0x70 ;  /* 0x0000007000087802 */ /* 0x000fe40000000f00 */
[----:B-1----:R-:W-:-:S07]  /*ddc0*/  MOV R12, 0x1 ;  /* 0x00000001000c7802 */ /* 0x002fce0000000f00 */
[----:B------:R-:W-:-:S07]  /*ddd0*/  LEPC R20, `(.L_x_62) ;  /* 0x000000001014794e */ /* 0x000fce0000000000 */
[----:B--2---:R-:W-:Y:S05]  /*dde0*/  CALL.ABS.NOINC R2 ;  /* 0x0000000002007343 */ /* 0x004fea0003c00000 */
.L_x_62:
[----:B------:R-:W-:Y:S02]  /*ddf0*/  MOV R19, UR36 ;  /* 0x0000002400137c02 */ /* 0x000fe40008000f00 */
[----:B------:R-:W-:-:S05]  /*de00*/  MOV R0, UR38 ;  /* 0x0000002600007c02 */ /* 0x000fca0008000f00 */
[----:B------:R-:W-:-:S05]  /*de10*/  IMAD R19, R0, 0x1100, R19 ;  /* 0x0000110000137824 */ /* 0x000fca00078e0213 */
[----:B------:R-:W-:-:S04]  /*de20*/  IADD3 R22, R19, -0x1100, RZ ;  /* 0xffffef0013167810 */ /* 0x000fc80007ffe0ff */
        /* <DEDUP_REMOVED lines=9> */
[----:B------:R-:W-:Y:S01]  /*dec0*/  MOV R6, UR6 ;  /* 0x0000000600067c02 */ /* 0x000fe20008000f00 */
[----:B------:R-:W-:Y:S01]  /*ded0*/  IMAD.U32 R10, RZ, RZ, UR4 ;  /* 0x00000004ff0a7e24 */ /* 0x000fe2000f8e00ff */
[----:B------:R-:W-:Y:S01]  /*dee0*/  MOV R7, UR7 ;  /* 0x0000000700077c02 */ /* 0x000fe20008000f00 */
[----:B------:R-:W-:Y:S01]  /*def0*/  IMAD.MOV.U32 R13, RZ, RZ, RZ ;  /* 0x000000ffff0d7224 */ /* 0x000fe200078e00ff */
[----:B------:R-:W-:-:S02]  /*df00*/  MOV R11, UR5 ;  /* 0x00000005000b7c02 */ /* 0x000fc40008000f00 */
[----:B------:R-:W-:Y:S02]  /*df10*/  MOV R8, 0x70 ;  /* 0x0000007000087802 */ /* 0x000fe40000000f00 */
[----:B-1----:R-:W-:-:S07]  /*df20*/  MOV R12, 0x1 ;  /* 0x00000001000c7802 */ /* 0x002fce0000000f00 */
[----:B------:R-:W-:-:S07]  /*df30*/  LEPC R20, `(.L_x_63) ;  /* 0x000000001014794e */ /* 0x000fce0000000000 */
[----:B--2---:R-:W-:Y:S05]  /*df40*/  CALL.ABS.NOINC R2 ;  /* 0x0000000002007343 */ /* 0x004fea0003c00000 */
.L_x_63:
[----:B------:R-:W1:Y:S01]  /*df50*/  S2R R4, SR_TID.X ;  /* 0x0000000000047919 */ /* 0x000e620000002100 */
[----:B------:R-:W-:Y:S01]  /*df60*/  ULDC.64 UR4, c[0x0][0x730] ;  /* 0x0001cc0000047ab9 */ /* 0x000fe20000000a00 */
[----:B------:R-:W-:Y:S01]  /*df70*/  VIADD R16, R16, 0x1f ;  /* 0x0000001f10107836 */ /* 0x000fe20000000000 */
[----:B------:R-:W-:Y:S02]  /*df80*/  ISETP.NE.U32.AND P0, PT, RZ, UR4, PT ;  /* 0x00000004ff007c0c */ /* 0x000fe4000bf05070 */
[----:B------:R-:W-:Y:S02]  /*df90*/  LEA R17, R17, R18, 0x4 ;  /* 0x0000001211117211 */ /* 0x000fe400078e20ff */
[----:B------:R-:W-:-:S13]  /*dfa0*/  ISETP.NE.AND.EX P0, PT, RZ, UR5, PT, P0 ;  /* 0x00000005ff007c0c */ /* 0x000fda000bf05300 */
[----:B------:R-:W3:Y:S01]  /*dfb0*/  @P0 LDC R49, c[0x0][0x720] ;  /* 0x0001c800ff310b82 */ /* 0x000ee20000000800 */
[----:B------:R-:W-:Y:S02]  /*dfc0*/  ISETP.GT.U32.AND P0, PT, R16, 0x3e, PT ;  /* 0x0000003e1000780c */ /* 0x000fe40003f04070 */
[----:B-1----:R-:W-:Y:S02]  /*dfd0*/  SHF.L.U32 R0, R4, 0x4, RZ ;  /* 0x0000000404007819 */ /* 0x002fe400000006ff */
[----:B--2---:R-:W-:Y:S02]  /*dfe0*/  SHF.R.U32.HI R2, RZ, 0x1, R4 ;  /* 0x00000001ff027819 */ /* 0x004fe40000011604 */
[C---:B----4-:R-:W-:Y:S02]  /*dff0*/  LOP3.LUT R3, R0.reuse, 0x40, RZ, 0xc0, !PT ;  /* 0x0000004000037812 */ /* 0x050fe400078ec0ff */
[----:B------:R-:W-:Y:S02]  /*e000*/  LOP3.LUT R0, R0, 0x80, RZ, 0xc0, !PT ;  /* 0x0000008000007812 */ /* 0x000fe400078ec0ff */
[----:B------:R-:W-:-:S02]  /*e010*/  LOP3.LUT R3, R3, 0x8, R2, 0xf8, !PT ;  /* 0x0000000803037812 */ /* 0x000fc400078ef802 */
[----:B------:R-:W-:Y:S02]  /*e020*/  SHF.L.U32 R2, R4, 0x1, RZ ;  /* 0x0000000104027819 */ /* 0x000fe400000006ff */
[----:B------:R-:W-:Y:S01]  /*e030*/  LEA R0, R17, R0, 0x4 ;  /* 0x0000000011007211 */ /* 0x000fe200078e20ff */
[-C--:B---3--:R-:W-:Y:S01]  /*e040*/  FMUL R6, R140, R49.reuse ;  /* 0x000000318c067220 */ /* 0x088fe20000400000 */
[----:B------:R-:W-:Y:S01]  /*e050*/  LOP3.LUT R3, R3, 0x8, R2, 0x78, !PT ;  /* 0x0000000803037812 */ /* 0x000fe200078e7802 */
[-C--:B------:R-:W-:Y:S01]  /*e060*/  FMUL R7, R26, R49.reuse ;  /* 0x000000311a077220 */ /* 0x080fe20000400000 */
[-C--:B------:R-:W-:Y:S01]  /*e070*/  FMUL R4, R136, R49.reuse ;  /* 0x0000003188047220 */ /* 0x080fe20000400000 */
[----:B------:R-:W-:Y:S01]  /*e080*/  FMUL R5, R138, R49 ;  /* 0x000000318a057220 */ /* 0x000fe20000400000 */
[----:B------:R-:W-:Y:S01]  /*e090*/  IADD3 R8, R0, R3, RZ ;  /* 0x0000000300087210 */ /* 0x000fe20007ffe0ff */
        /* <DEDUP_REMOVED lines=51> */
[----:B------:R-:W-:Y:S01]  /*e3d0*/  F2FP.BF16.F32.PACK_AB R6, R7, R6 ;  /* 0x000000060706723e */ /* 0x000fe200000010ff */
[----:B------:R-:W-:Y:S01]  /*e3e0*/  FMUL R49, R94, R49 ;  /* 0x000000315e317220 */ /* 0x000fe20000400000 */
[----:B------:R-:W-:-:S02]  /*e3f0*/  F2FP.BF16.F32.PACK_AB R4, R3, R4 ;  /* 0x000000040304723e */ /* 0x000fc400000010ff */
[----:B------:R-:W-:Y:S02]  /*e400*/  F2FP.BF16.F32.PACK_AB R5, R0, R5 ;  /* 0x000000050005723e */ /* 0x000fe400000010ff */
[----:B------:R-:W-:Y:S01]  /*e410*/  F2FP.BF16.F32.PACK_AB R7, R9, R2 ;  /* 0x000000020907723e */ /* 0x000fe200000010ff */
[----:B------:R-:W-:Y:S06]  /*e420*/  @P0 BRA `(.L_x_64) ;  /* 0x0000000000040947 */ /* 0x000fec0003800000 */
[----:B------:R-:W-:-:S04]  /*e430*/  DEPBAR.LE SB0, 0x1 ;  /* 0x000080400000791a */ /* 0x000fc80000000000 */
.L_x_64:
[----:B------:R-:W-:Y:S05]  /*e440*/  WARPSYNC.ALL ;  /* 0x0000000000007948 */ /* 0x000fea0003800000 */
[----:B------:R-:W-:Y:S01]  /*e450*/  BAR.SYNC.DEFER_BLOCKING 0x1, 0x80 ;  /* 0x0042000000007b1d */ /* 0x000fe20000010000 */
[C---:B------:R-:W-:Y:S01]  /*e460*/  LEA R22, R8.reuse, R22, 0x1 ;  /* 0x0000001608167211 */ /* 0x040fe200078e08ff */
[----:B------:R-:W-:Y:S01]  /*e470*/  IMAD R8, R8, 0x2, R19 ;  /* 0x0000000208087824 */ /* 0x000fe200078e0213 */
[----:B------:R-:W-:Y:S02]  /*e480*/  F2FP.BF16.F32.PACK_AB R52, R10, R11 ;  /* 0x0000000b0a34723e */ /* 0x000fe400000010ff */
[----:B------:R-:W-:Y:S01]  /*e490*/  F2FP.BF16.F32.PACK_AB R53, R12, R13 ;  /* 0x0000000d0c35723e */ /* 0x000fe200000010ff */
[----:B------:R-:W-:Y:S01]  /*e4a0*/  BSSY B0, `(.L_x_65) ;  /* 0x0000018000007945 */ /* 0x000fe20003800000 */
[----:B------:R-:W-:-:S02]  /*e4b0*/  F2FP.BF16.F32.PACK_AB R54, R14, R15 ;  /* 0x0000000f0e36723e */ /* 0x000fc400000010ff */
[----:B------:R-:W-:Y:S01]  /*e4c0*/  F2FP.BF16.F32.PACK_AB R55, R16, R17 ;  /* 0x000000111037723e */ /* 0x000fe200000010ff */
[----:B------:R1:W-:Y:S01]  /*e4d0*/  STSM.16.M88.4 [R8+-0x1100], R4 ;  /* 0xffef000408007844 */ /* 0x0003e20000000200 */
[----:B------:R-:W-:Y:S01]  /*e4e0*/  @!PT LDS RZ, [RZ] ;  /* 0x00000000fffff984 */ /* 0x000fe20000000800 */
[----:B------:R-:W-:Y:S01]  /*e4f0*/  @!PT LDS RZ, [RZ] ;  /* 0x00000000fffff984 */ /* 0x000fe20000000800 */
[----:B------:R-:W-:Y:S01]  /*e500*/  @!PT LDS RZ, [RZ] ;  /* 0x00000000fffff984 */ /* 0x000fe20000000800 */
[----:B------:R-:W-:Y:S01]  /*e510*/  @!PT LDS RZ, [RZ] ;  /* 0x00000000fffff984 */ /* 0x000fe20000000800 */
[----:B------:R2:W-:Y:S06]  /*e520*/  MEMBAR.ALL.CTA ;  /* 0x0000000000007992 */ /* 0x0005ec0000008000 */
[----:B--2---:R-:W2:Y:S02]  /*e530*/  FENCE.VIEW.ASYNC.S ;  /* 0x00000000000073c6 */ /* 0x004ea40000000000 */
[----:B--2---:R-:W-:Y:S06]  /*e540*/  BAR.SYNC.DEFER_BLOCKING 0x1, 0x80 ;  /* 0x0042000000007b1d */ /* 0x004fec0000010000 */
[----:B------:R-:W-:Y:S05]  /*e550*/  @P0 BRA `(.L_x_66) ;  /* 0x0000000000300947 */ /* 0x000fea0003800000 */
[----:B------:R-:W-:Y:S01]  /*e560*/  S2UR UR12, SR_CTAID.Z ;  /* 0x00000000000c79c3 */ /* 0x000fe20000002700 */
[----:B------:R-:W-:Y:S01]  /*e570*/  R2UR UR8, R19 ;  /* 0x00000000130872ca */ /* 0x000fe200000e0000 */
[----:B------:R-:W-:Y:S01]  /*e580*/  ULDC.64 UR4, c[0x0][0x198] ;  /* 0x0000660000047ab9 */ /* 0x000fe20000000a00 */
[----:B------:R-:W-:Y:S02]  /*e590*/  USHF.L.U32 UR10, UR37, 0x6, URZ ;  /* 0x00000006250a7899 */ /* 0x000fe4000800063f */
[----:B------:R-:W-:Y:S01]  /*e5a0*/  UIADD3 UR4, UP0, UR4, 0x670, URZ ;  /* 0x0000067004047890 */ /* 0x000fe2000ff1e03f */
[----:B------:R-:W-:Y:S02]  /*e5b0*/  UMOV UR9, URZ ;  /* 0x0000003f00097c82 */ /* 0x000fe40008000000 */
[----:B------:R-:W2:Y:S01]  /*e5c0*/  S2UR UR11, SR_CTAID.Y ;  /* 0x00000000000b79c3 */ /* 0x000ea20000002600 */
[----:B------:R-:W-:-:S05]  /*e5d0*/  UIADD3.X UR5, URZ, UR5, URZ, UP0, !UPT ;  /* 0x000000053f057290 */ /* 0x000fca00087fe43f */
[----:B------:R-:W-:-:S09]  /*e5e0*/  UIADD3 UR8, UR8, -0x1100, URZ ;  /* 0xffffef0008087890 */ /* 0x000fd2000fffe03f */
[----:B--2---:R2:W-:Y:S01]  /*e5f0*/  UTMASTG.4D [UR8], [UR4] ;  /* 0x00000008040073b5 */ /* 0x0045e20008018000 */
[----:B------:R0:W-:Y:S01]  /*e600*/  UTMACMDFLUSH ;  /* 0x00000000000079b7 */ /* 0x0001e20000000000 */
[----:B--2---:R-:W-:-:S04]  /*e610*/  DEPBAR.LE SB0, 0x1 ;  /* 0x000080400000791a */ /* 0x004fc80000000000 */
.L_x_66:
[----:B------:R-:W-:Y:S05]  /*e620*/  BSYNC B0 ;  /* 0x0000000000007941 */ /* 0x000fea0003800000 */
.L_x_65:
[----:B------:R-:W-:Y:S01]  /*e630*/  BAR.SYNC.DEFER_BLOCKING 0x1, 0x80 ;  /* 0x0042000000007b1d */ /* 0x000fe20000010000 */
[----:B-1----:R-:W-:Y:S02]  /*e640*/  F2FP.BF16.F32.PACK_AB R4, R18, R21 ;  /* 0x000000151204723e */ /* 0x002fe400000010ff */
[----:B------:R-:W-:Y:S02]  /*e650*/  F2FP.BF16.F32.PACK_AB R5, R20, R23 ;  /* 0x000000171405723e */ /* 0x000fe400000010ff */
[----:B------:R-:W-:Y:S01]  /*e660*/  F2FP.BF16.F32.PACK_AB R6, R24, R25 ;  /* 0x000000191806723e */ /* 0x000fe200000010ff */
[----:B------:R-:W-:Y:S01]  /*e670*/  BSSY B0, `(.L_x_67) ;  /* 0x0000017000007945 */ /* 0x000fe20003800000 */
[----:B------:R-:W-:Y:S01]  /*e680*/  F2FP.BF16.F32.PACK_AB R7, R26, R27 ;  /* 0x0000001b1a07723e */ /* 0x000fe200000010ff */
[----:B------:R1:W-:Y:S01]  /*e690*/  STSM.16.M88.4 [R22+0x800], R52 ;  /* 0x0008003416007844 */ /* 0x0003e20000000200 */
        /* <DEDUP_REMOVED lines=13> */
[----:B------:R-:W-:Y:S02]  /*e770*/  UMOV UR9, 0x10 ;  /* 0x0000001000097882 */ /* 0x000fe40000000000 */
[----:B------:R-:W2:Y:S01]  /*e780*/  S2UR UR11, SR_CTAID.Y ;  /* 0x00000000000b79c3 */ /* 0x000ea20000002600 */
[----:B------:R-:W-:-:S05]  /*e790*/  UIADD3.X UR5, URZ, UR5, URZ, UP0, !UPT ;  /* 0x000000053f057290 */ /* 0x000fca00087fe43f */
[----:B------:R-:W-:-:S09]  /*e7a0*/  UIADD3 UR8, UR8, -0x900, URZ ;  /* 0xfffff70008087890 */ /* 0x000fd2000fffe03f */
[----:B--2---:R2:W-:Y:S01]  /*e7b0*/  UTMASTG.4D [UR8], [UR4] ;  /* 0x00000008040073b5 */ /* 0x0045e20008018000 */
[----:B------:R0:W-:Y:S01]  /*e7c0*/  UTMACMDFLUSH ;  /* 0x00000000000079b7 */ /* 0x0001e20000000000 */
[----:B--2---:R-:W-:-:S04]  /*e7d0*/  DEPBAR.LE SB0, 0x1 ;  /* 0x000080400000791a */ /* 0x004fc80000000000 */
.L_x_68:
[----:B------:R-:W-:Y:S05]  /*e7e0*/  BSYNC B0 ;  /* 0x0000000000007941 */ /* 0x000fea0003800000 */
.L_x_67:
[----:B------:R-:W-:Y:S01]  /*e7f0*/  BAR.SYNC.DEFER_BLOCKING 0x1, 0x80 ;  /* 0x0042000000007b1d */ /* 0x000fe20000010000 */
[----:B------:R-:W-:Y:S02]  /*e800*/  F2FP.BF16.F32.PACK_AB R28, R28, R29 ;  /* 0x0000001d1c1c723e */ /* 0x000fe400000010ff */
[----:B------:R-:W-:Y:S02]  /*e810*/  F2FP.BF16.F32.PACK_AB R29, R30, R31 ;  /* 0x0000001f1e1d723e */ /* 0x000fe400000010ff */
[----:B------:R-:W-:Y:S01]  /*e820*/  F2FP.BF16.F32.PACK_AB R30, R32, R33 ;  /* 0x00000021201e723e */ /* 0x000fe200000010ff */
[----:B------:R-:W-:Y:S01]  /*e830*/  BSSY B0, `(.L_x_69) ;  /* 0x0000017000007945 */ /* 0x000fe20003800000 */
[----:B------:R-:W-:Y:S01]  /*e840*/  F2FP.BF16.F32.PACK_AB R31, R34, R35 ;  /* 0x00000023221f723e */ /* 0x000fe200000010ff */
[----:B------:R2:W-:Y:S01]  /*e850*/  STSM.16.M88.4 [R22], R4 ;  /* 0x0000000416007844 */ /* 0x0005e20000000200 */
[----:B------:R-:W-:Y:S01]  /*e860*/  @!PT LDS RZ, [RZ] ;  /* 0x00000000fffff984 */ /* 0x000fe20000000800 */
[----:B------:R-:W-:Y:S01]  /*e870*/  @!PT LDS RZ, [RZ] ;  /* 0x00000000fffff984 */ /* 0x000fe20000000800 */
[----:B------:R-:W-:Y:S01]  /*e880*/  @!PT LDS RZ, [RZ] ;  /* 0x00000000fffff984 */ /* 0x000fe20000000800 */
[----:B------:R-:W-:Y:S01]  /*e890*/  @!PT LDS RZ, [RZ] ;  /* 0x00000000fffff984 */ /* 0x000fe20000000800 */
[----:B------:R3:W-:Y:S06]  /*e8a0*/  MEMBAR.ALL.CTA ;  /* 0x0000000000007992 */ /* 0x0007ec0000008000 */
[----:B---3--:R-:W3:Y:S02]  /*e8b0*/  FENCE.VIEW.ASYNC.S ;  /* 0x00000000000073c6 */ /* 0x008ee40000000000 */
[----:B---3--:R-:W-:Y:S06]  /*e8c0*/  BAR.SYNC.DEFER_BLOCKING 0x1, 0x80 ;  /* 0x0042000000007b1d */ /* 0x008fec0000010000 */
[----:B------:R-:W-:Y:S05]  /*e8d0*/  @P0 BRA `(.L_x_70) ;  /* 0x0000000000300947 */ /* 0x000fea0003800000 */
[----:B------:R-:W-:Y:S01]  /*e8e0*/  S2UR UR12, SR_CTAID.Z ;  /* 0x00000000000c79c3 */ /* 0x000fe20000002700 */
[----:B------:R-:W-:Y:S01]  /*e8f0*/  R2UR UR8, R19 ;  /* 0x00000000130872ca */ /* 0x000fe200000e0000 */
[----:B------:R-:W-:Y:S01]  /*e900*/  ULDC.64 UR4, c[0x0][0x198] ;  /* 0x0000660000047ab9 */ /* 0x000fe20000000a00 */
[----:B------:R-:W-:Y:S02]  /*e910*/  USHF.L.U32 UR10, UR37, 0x6, URZ ;  /* 0x00000006250a7899 */ /* 0x000fe4000800063f */
[----:B------:R-:W-:Y:S01]  /*e920*/  UIADD3 UR4, UP0, UR4, 0x670, URZ ;  /* 0x0000067004047890 */ /* 0x000fe2000ff1e03f */
[----:B------:R-:W-:Y:S02]  /*e930*/  UMOV UR9, 0x20 ;  /* 0x0000002000097882 */ /* 0x000fe40000000000 */
[----:B------:R-:W3:Y:S01]  /*e940*/  S2UR UR11, SR_CTAID.Y ;  /* 0x00000000000b79c3 */ /* 0x000ee20000002600 */
[----:B------:R-:W-:-:S05]  /*e950*/  UIADD3.X UR5, URZ, UR5, URZ, UP0, !UPT ;  /* 0x000000053f057290 */ /* 0x000fca00087fe43f */
[----:B------:R-:W-:-:S09]  /*e960*/  UIADD3 UR8, UR8, -0x1100, URZ ;  /* 0xffffef0008087890 */ /* 0x000fd2000fffe03f */
[----:B---3--:R3:W-:Y:S01]  /*e970*/  UTMASTG.4D [UR8], [UR4] ;  /* 0x00000008040073b5 */ /* 0x0087e20008018000 */
[----:B------:R0:W-:Y:S01]  /*e980*/  UTMACMDFLUSH ;  /* 0x00000000000079b7 */ /* 0x0001e20000000000 */
[----:B---3--:R-:W-:-:S04]  /*e990*/  DEPBAR.LE SB0, 0x1 ;  /* 0x000080400000791a */ /* 0x008fc80000000000 */
.L_x_70:
[----:B------:R-:W-:Y:S05]  /*e9a0*/  BSYNC B0 ;  /* 0x0000000000007941 */ /* 0x000fea0003800000 */
.L_x_69:
[----:B------:R-:W-:Y:S01]  /*e9b0*/  BAR.SYNC.DEFER_BLOCKING 0x1, 0x80 ;  /* 0x0042000000007b1d */ /* 0x000fe20000010000 */
[----:B------:R-:W-:Y:S02]  /*e9c0*/  F2FP.BF16.F32.PACK_AB R36, R36, R37 ;  /* 0x000000252424723e */ /* 0x000fe400000010ff */
        /* <DEDUP_REMOVED lines=10> */
[----:B----4-:R-:W4:Y:S02]  /*ea70*/  FENCE.VIEW.ASYNC.S ;  /* 0x00000000000073c6 */ /* 0x010f240000000000 */
[----:B----4-:R-:W-:Y:S06]  /*ea80*/  BAR.SYNC.DEFER_BLOCKING 0x1, 0x80 ;  /* 0x0042000000007b1d */ /* 0x010fec0000010000 */
[----:B------:R-:W-:Y:S05]  /*ea90*/  @P0 BRA `(.L_x_72) ;  /* 0x0000000000300947 */ /* 0x000fea0003800000 */
[----:B------:R-:W-:Y:S01]  /*eaa0*/  S2UR UR12, SR_CTAID.Z ;  /* 0x00000000000c79c3 */ /* 0x000fe20000002700 */
[----:B------:R-:W-:Y:S01]  /*eab0*/  R2UR UR8, R19 ;  /* 0x00000000130872ca */ /* 0x000fe200000e0000 */
[----:B------:R-:W-:Y:S01]  /*eac0*/  ULDC.64 UR4, c[0x0][0x198] ;  /* 0x0000660000047ab9 */ /* 0x000fe20000000a00 */
[----:B------:R-:W-:Y:S02]  /*ead0*/  USHF.L.U32 UR10, UR37, 0x6, URZ ;  /* 0x00000006250a7899 */ /* 0x000fe4000800063f */
[----:B------:R-:W-:Y:S01]  /*eae0*/  UIADD3 UR4, UP0, UR4, 0x670, URZ ;  /* 0x0000067004047890 */ /* 0x000fe2000ff1e03f */
[----:B------:R-:W-:Y:S02]  /*eaf0*/  UMOV UR9, 0x30 ;  /* 0x0000003000097882 */ /* 0x000fe40000000000 */
[----:B------:R-:W4:Y:S01]  /*eb00*/  S2UR UR11, SR_CTAID.Y ;  /* 0x00000000000b79c3 */ /* 0x000f220000002600 */
[----:B------:R-:W-:-:S05]  /*eb10*/  UIADD3.X UR5, URZ, UR5, URZ, UP0, !UPT ;  /* 0x000000053f057290 */ /* 0x000fca00087fe43f */
[----:B------:R-:W-:-:S09]  /*eb20*/  UIADD3 UR8, UR8, -0x900, URZ ;  /* 0xfffff70008087890 */ /* 0x000fd2000fffe03f */
[----:B----4-:R4:W-:Y:S01]  /*eb30*/  UTMASTG.4D [UR8], [UR4] ;  /* 0x00000008040073b5 */ /* 0x0109e20008018000 */
[----:B------:R0:W-:Y:S01]  /*eb40*/  UTMACMDFLUSH ;  /* 0x00000000000079b7 */ /* 0x0001e20000000000 */
[----:B----4-:R-:W-:-:S04]  /*eb50*/  DEPBAR.LE SB0, 0x1 ;  /* 0x000080400000791a */ /* 0x010fc80000000000 */
.L_x_72:
[----:B------:R-:W-:Y:S05]  /*eb60*/  BSYNC B0 ;  /* 0x0000000000007941 */ /* 0x000fea0003800000 */
.L_x_71:
        /* <DEDUP_REMOVED lines=12> */
[----:B-----5:R-:W5:Y:S02]  /*ec30*/  FENCE.VIEW.ASYNC.S ;  /* 0x00000000000073c6 */ /* 0x020f640000000000 */
[----:B-----5:R-:W-:Y:S06]  /*ec40*/  BAR.SYNC.DEFER_BLOCKING 0x1, 0x80 ;  /* 0x0042000000007b1d */ /* 0x020fec0000010000 */
[----:B------:R-:W-:Y:S05]  /*ec50*/  @P0 BRA `(.L_x_74) ;  /* 0x0000000000300947 */ /* 0x000fea0003800000 */
[----:B------:R-:W-:Y:S01]  /*ec60*/  S2UR UR12, SR_CTAID.Z ;  /* 0x00000000000c79c3 */ /* 0x000fe20000002700 */
[----:B------:R-:W-:Y:S01]  /*ec70*/  R2UR UR8, R19 ;  /* 0x00000000130872ca */ /* 0x000fe200000e0000 */
[----:B------:R-:W-:Y:S01]  /*ec80*/  ULDC.64 UR4, c[0x0][0x198] ;  /* 0x0000660000047ab9 */ /* 0x000fe20000000a00 */
[----:B------:R-:W-:Y:S02]  /*ec90*/  USHF.L.U32 UR10, UR37, 0x6, URZ ;  /* 0x00000006250a7899 */ /* 0x000fe4000800063f */
[----:B------:R-:W-:Y:S01]  /*eca0*/  UIADD3 UR4, UP0, UR4, 0x670, URZ ;  /* 0x0000067004047890 */ /* 0x000fe2000ff1e03f */
[----:B------:R-:W-:Y:S02]  /*ecb0*/  UMOV UR9, 0x40 ;  /* 0x0000004000097882 */ /* 0x000fe40000000000 */
[----:B------:R-:W5:Y:S01]  /*ecc0*/  S2UR UR11, SR_CTAID.Y ;  /* 0x00000000000b79c3 */ /* 0x000f620000002600 */
[----:B------:R-:W-:-:S05]  /*ecd0*/  UIADD3.X UR5, URZ, UR5, URZ, UP0, !UPT ;  /* 0x000000053f057290 */ /* 0x000fca00087fe43f */
[----:B------:R-:W-:-:S09]  /*ece0*/  UIADD3 UR8, UR8, -0x1100, URZ ;  /* 0xffffef0008087890 */ /* 0x000fd2000fffe03f */
[----:B-----5:R1:W-:Y:S01]  /*ecf0*/  UTMASTG.4D [UR8], [UR4] ;  /* 0x00000008040073b5 */ /* 0x0203e20008018000 */
[----:B------:R0:W-:Y:S01]  /*ed00*/  UTMACMDFLUSH ;  /* 0x00000000000079b7 */ /* 0x0001e20000000000 */
[----:B-1----:R-:W-:-:S04]  /*ed10*/  DEPBAR.LE SB0, 0x1 ;  /* 0x000080400000791a */ /* 0x002fc80000000000 */
.L_x_74:
[----:B------:R-:W-:Y:S05]  /*ed20*/  BSYNC B0 ;  /* 0x0000000000007941 */ /* 0x000fea0003800000 */
.L_x_73:
        /* <DEDUP_REMOVED lines=27> */
.L_x_76:
[----:B------:R-:W-:Y:S05]  /*eee0*/  BSYNC B0 ;  /* 0x0000000000007941 */ /* 0x000fea0003800000 */
.L_x_75:
[----:B------:R-:W-:Y:S06]  /*eef0*/  BAR.SYNC.DEFER_BLOCKING 0x1, 0x80 ;  /* 0x0042000000007b1d */ /* 0x000fec0000010000 */
[----:B------:R-:W-:Y:S01]  /*ef00*/  BSSY B0, `(.L_x_77) ;  /* 0x0000015000007945 */ /* 0x000fe20003800000 */
        /* <DEDUP_REMOVED lines=18> */
[----:B-----5:R1:W-:Y:S02]  /*f030*/  UTMASTG.4D [UR8], [UR4] ;  /* 0x00000008040073b5 */ /* 0x0203e40008018000 */
[----:B-1----:R0:W-:Y:S02]  /*f040*/  UTMACMDFLUSH ;  /* 0x00000000000079b7 */ /* 0x0021e40000000000 */
.L_x_78:
[----:B------:R-:W-:Y:S05]  /*f050*/  BSYNC B0 ;  /* 0x0000000000007941 */ /* 0x000fea0003800000 */
.L_x_77:
[----:B------:R-:W-:Y:S01]  /*f060*/  UIADD3 UR38, UR38, -0x1, URZ ;  /* 0xffffffff26267890 */ /* 0x000fe2000fffe03f */
[----:B------:R-:W-:-:S04]  /*f070*/  DEPBAR.LE SB0, 0x0 ;  /* 0x000080000000791a */ /* 0x000fc80000000000 */
[----:B------:R-:W-:-:S04]  /*f080*/  USHF.L.U32 UR4, UR38, 0x3, URZ ;  /* 0x0000000326047899 */ /* 0x000fc8000800063f */
[----:B------:R-:W-:-:S04]  /*f090*/  ULOP3.LUT UR4, UR4, 0x8, URZ, 0xe2, !UPT ;  /* 0x0000000804047892 */ /* 0x000fc8000f8ee23f */
[----:B------:R-:W-:-:S06]  /*f0a0*/  ULOP3.LUT UR4, UR4, 0x18, URZ, 0x3c, !UPT ;  /* 0x0000001804047892 */ /* 0x000fcc000f8e3c3f */
[----:B------:R-:W-:-:S04]  /*f0b0*/  MOV R0, UR4 ;  /* 0x0000000400007c02 */ /* 0x000fc80008000f00 */
[----:B------:R-:W-:Y:S01]  /*f0c0*/  SYNCS.ARRIVE.TRANS64.A1T0 RZ, [R0+UR36+0x2a090], RZ ;  /* 0x02a090ff00ff79a7 */ /* 0x000fe20008100024 */
[----:B------:R-:W-:Y:S05]  /*f0d0*/  EXIT ;  /* 0x000000000000794d */ /* 0x000fea0003800000 */
.L_x_6:
[----:B------:R-:W-:-:S08]  /*f0e0*/  UISETP.NE.AND UP0, UPT, UR4, 0x1, UPT ;  /* 0x000000010400788c */ /* 0x000fd0000bf05270 */
[----:B------:R-:W1:-:S00]  /*f0f0*/  USETMAXREG.DEALLOC.CTAPOOL 0x18 ;  /* 0x00000018000079c8 */ /* 0x000e4000080e0500 */
[----:B------:R-:W-:-:S13]  /*f100*/  PLOP3.LUT P0, PT, PT, PT, UP0, 0x80, 0x0 ;  /* 0x000000000000781c */ /* 0x000fda0003f0f008 */
[----:B------:R-:W-:Y:S05]  /*f110*/  @P0 EXIT ;  /* 0x000000000000094d */ /* 0x000fea0003800000 */
[----:B------:R-:W2:Y:S01]  /*f120*/  S2UR UR11, SR_CTAID.X ;  /* 0x00000000000b79c3 */ /* 0x000ea20000002500 */
[----:B------:R-:W-:Y:S01]  /*f130*/  ULDC UR4, c[0x0][0x28c] ;  /* 0x0000a30000047ab9 */ /* 0x000fe20000000800 */
[----:B------:R-:W-:Y:S01]  /*f140*/  ELECT P3, URZ, PT ;  /* 0x00000000003f782f */ /* 0x000fe20003860000 */
[----:B------:R-:W-:Y:S01]  /*f150*/  BSSY B0, `(.L_x_79) ;  /* 0x0000054000007945 */ /* 0x000fe20003800000 */
[----:B------:R-:W-:Y:S01]  /*f160*/  UIADD3 UR6, UR4, 0x7f, URZ ;  /* 0x0000007f04067890 */ /* 0x000fe2000fffe03f */
[----:B-1----:R-:W-:Y:S02]  /*f170*/  CS2R R2, SRZ ;  /* 0x0000000000027805 */ /* 0x002fe4000001ff00 */
[----:B------:R-:W-:Y:S01]  /*f180*/  MOV R7, RZ ;  /* 0x000000ff00077202 */ /* 0x000fe20000000f00 */
[----:B------:R-:W-:Y:S01]  /*f190*/  USHF.R.S32.HI UR7, URZ, 0x1f, UR6 ;  /* 0x0000001f3f077899 */ /* 0x000fe20008011406 */
[----:B------:R-:W1:Y:S03]  /*f1a0*/  S2UR UR60, SR_CTAID.Y ;  /* 0x00000000003c79c3 */ /* 0x000e660000002600 */
[----:B------:R-:W-:-:S04]  /*f1b0*/  ULEA.HI UR7, UR7, UR6, URZ, 0x7 ;  /* 0x0000000607077291 */ /* 0x000fc8000f8f383f */
[----:B------:R-:W-:Y:S01]  /*f1c0*/  USHF.R.S32.HI UR7, URZ, 0x7, UR7 ;  /* 0x000000073f077899 */ /* 0x000fe20008011407 */
[----:B------:R-:W3:Y:S01]  /*f1d0*/  S2UR UR61, SR_CTAID.Z ;  /* 0x00000000003d79c3 */ /* 0x000ee20000002700 */
[----:B--2---:R-:W-:-:S04]  /*f1e0*/  USHF.L.U32 UR11, UR11, 0x7, URZ ;  /* 0x000000070b0b7899 */ /* 0x004fc8000800063f */
[----:B------:R-:W-:-:S04]  /*f1f0*/  UIADD3 UR4, UR11, 0xff, URZ ;  /* 0x000000ff0b047890 */ /* 0x000fc8000fffe03f */
[----:B------:R-:W-:-:S04]  /*f200*/  USHF.R.U32.HI UR4, URZ, 0x7, UR4 ;  /* 0x000000073f047899 */ /* 0x000fc80008011604 */
[----:B------:R-:W-:-:S04]  /*f210*/  UISETP.LT.AND UP0, UPT, UR4, UR7, UPT ;  /* 0x000000070400728c */ /* 0x000fc8000bf01270 */
[----:B------:R-:W-:Y:S01]  /*f220*/  USEL UR4, UR4, UR7, UP0 ;  /* 0x0000000704047287 */ /* 0x000fe20008000000 */
[----:B-1-3--:R-:W-:Y:S11]  /*f230*/  @!P3 BRA `(.L_x_80) ;  /* 0x000000040014b947 */ /* 0x00aff60003800000 */
[----:B------:R-:W1:Y:S01]  /*f240*/  S2R R4, SR_CgaCtaId ;  /* 0x0000000000047919 */ /* 0x000e620000008800 */
[----:B------:R-:W-:Y:S02]  /*f250*/  MOV R3, 0x400 ;  /* 0x0000040000037802 */ /* 0x000fe40000000f00 */
[----:B------:R-:W-:Y:S02]  /*f260*/  MOV R5, 0x1 ;  /* 0x0000000100057802 */ /* 0x000fe40000000f00 */
[----:B-1----:R-:W-:Y:S02]  /*f270*/  LEA R4, R4, R3, 0x18 ;  /* 0x0000000304047211 */ /* 0x002fe400078ec0ff */
[----:B------:R-:W-:-:S04]  /*f280*/  SHF.L.U32 R3, R5, 0x1f, RZ ;  /* 0x0000001f05037819 */ /* 0x000fc800000006ff */
[----:B------:R-:W1:Y:S02]  /*f290*/  SYNCS.PHASECHK.TRANS64.TRYWAIT P0, [R4+URZ+0x2a060], R3 ;  /* 0x02a06003040075a7 */ /* 0x000e64000800017f */
[----:B-1----:R-:W-:Y:S05]  /*f2a0*/  @!P0 BRA `(.L_x_81) ;  /* 0x00000020000c8947 */ /* 0x002fea0003800000 */
.L_x_118:
[----:B------:R-:W-:Y:S01]  /*f2b0*/  ULOP3.LUT UR6, UR5, 0x2, URZ, 0xfc, !UPT ;  /* 0x0000000205067892 */ /* 0x000fe2000f8efc3f */
[----:B-1----:R-:W-:-:S03]  /*f2c0*/  @P2 IMAD.MOV.U32 R3, RZ, RZ, 0x3800 ;  /* 0x00003800ff032424 */ /* 0x002fc600078e00ff */
[----:B------:R-:W-:Y:S01]  /*f2d0*/  UPRMT UR6, UR6, 0x9910, URZ ;  /* 0x0000991006067896 */ /* 0x000fe2000800003f */
[----:B------:R1:W-:Y:S03]  /*f2e0*/  @P2 SYNCS.ARRIVE.TRANS64 RZ, [R4+URZ+0x2a050], R3 ;  /* 0x02a0500304ff29a7 */ /* 0x0003e6000800003f */
[----:B------:R-:W-:-:S06]  /*f2f0*/  UISETP.NE.AND UP0, UPT, UR6, 0x2, UPT ;  /* 0x000000020600788c */ /* 0x000fcc000bf05270 */
[----:B------:R-:W-:-:S13]  /*f300*/  PLOP3.LUT P0, PT, PT, PT, UP0, 0x80, 0x0 ;  /* 0x000000000000781c */ /* 0x000fda0003f0f008 */
[----:B-1----:R-:W-:Y:S05]  /*f310*/  @P0 BRA `(.L_x_82) ;  /* 0x0000000000040947 */ /* 0x002fea0003800000 */
[----:B------:R-:W-:Y:S01]  /*f320*/  BPT.TRAP 0x1 ;  /* 0x000000040000795c */ /* 0x000fe20000300000 */
.L_x_82:
[----:B------:R-:W-:-:S04]  /*f330*/  LOP3.LUT P0, RZ, R0, 0x1f, RZ, 0xc0, !PT ;  /* 0x0000001f00ff7812 */ /* 0x000fc8000780c0ff */
[----:B------:R-:W-:-:S13]  /*f340*/  PLOP3.LUT P0, PT, P0, P2, PT, 0x2a, 0x0 ;  /* 0x000000000000781c */ /* 0x000fda0000704572 */
[----:B------:R-:W-:Y:S05]  /*f350*/  @P0 BRA `(.L_x_83) ;  /* 0x0000000000040947 */ /* 0x000fea0003800000 */
[----:B------:R-:W-:Y:S01]  /*f360*/  BPT.TRAP 0x1 ;  /* 0x000000040000795c */ /* 0x000fe20000300000 */
.L_x_83:
[----:B------:R-:W-:Y:S01]  /*f370*/  R2UR UR8, R4 ;  /* 0x00000000040872ca */ /* 0x000fe200000e0000 */
[----:B------:R-:W-:Y:S01]  /*f380*/  ULDC.64 UR6, c[0x0][0x198] ;  /* 0x0000660000067ab9 */ /* 0x000fe20000000a00 */
[----:B------:R-:W-:Y:S01]  /*f390*/  UMOV UR14, 0x0 ;  /* 0x00000000000e7882 */ /* 0x000fe20000000000 */
[----:B------:R-:W-:Y:S01]  /*f3a0*/  UIADD3 UR6, UP0, UR6, 0xf0, URZ ;  /* 0x000000f006067890 */ /* 0x000fe2000ff1e03f */
[----:B------:R-:W-:Y:S01]  /*f3b0*/  MOV R7, 0x40 ;  /* 0x0000004000077802 */ /* 0x000fe20000000f00 */
[----:B------:R-:W-:Y:S01]  /*f3c0*/  UMOV UR15, 0x10000000 ;  /* 0x10000000000f7882 */ /* 0x000fe20000000000 */
[----:B------:R-:W-:Y:S01]  /*f3d0*/  UMOV UR10, URZ ;  /* 0x0000003f000a7c82 */ /* 0x000fe20008000000 */
[----:B------:R-:W-:Y:S01]  /*f3e0*/  UIADD3.X UR7, URZ, UR7, URZ, UP0, !UPT ;  /* 0x000000073f077290 */ /* 0x000fe200087fe43f */
[----:B------:R-:W-:Y:S01]  /*f3f0*/  MOV R3, 0x1 ;  /* 0x0000000100037802 */ /* 0x000fe20000000f00 */
[----:B------:R-:W-:Y:S01]  /*f400*/  UMOV UR12, UR60 ;  /* 0x0000003c000c7c82 */ /* 0x000fe20008000000 */
[----:B------:R-:W-:Y:S01]  /*f410*/  UMOV UR13, UR61 ;  /* 0x0000003d000d7c82 */ /* 0x000fe20008000000 */
[----:B------:R-:W-:Y:S01]  /*f420*/  UMOV UR42, 0x10 ;  /* 0x00000010002a7882 */ /* 0x000fe20000000000 */
[----:B------:R-:W-:Y:S01]  /*f430*/  UMOV UR43, UR11 ;  /* 0x0000000b002b7c82 */ /* 0x000fe20008000000 */
[----:B------:R-:W-:-:S02]  /*f440*/  UIADD3 UR9, UR8, 0x2a050, URZ ;  /* 0x0002a05008097890 */ /* 0x000fc4000fffe03f */
[----:B------:R-:W-:Y:S02]  /*f450*/  UIADD3 UR40, UR8, 0x800, URZ ;  /* 0x0000080008287890 */ /* 0x000fe4000fffe03f */
[----:B------:R-:W-:Y:S02]  /*f460*/  UIADD3 UR32, UR8, 0x1000, URZ ;  /* 0x0000100008207890 */ /* 0x000fe4000fffe03f */
[----:B------:R-:W-:Y:S02]  /*f470*/  UIADD3 UR24, UR8, 0x1800, URZ ;  /* 0x0000180008187890 */ /* 0x000fe4000fffe03f */
[----:B------:R-:W-:Y:S02]  /*f480*/  UIADD3 UR16, UR8, 0x2000, URZ ;  /* 0x0000200008107890 */ /* 0x000fe4000fffe03f */
[----:B------:R1:W-:Y:S01]  /*f490*/  UTMALDG.4D [UR8], [UR6], desc[UR14] ;  /* 0x00000e08060075b4 */ /* 0x0003e20008019000 */
[----:B------:R-:W-:Y:S01]  /*f4a0*/  UIADD3 UR56, UR8, 0x2800, URZ ;  /* 0x0000280008387890 */ /* 0x000fe2000fffe03f */
[----:B------:R-:W-:Y:S01]  /*f4b0*/  UMOV UR44, UR60 ;  /* 0x0000003c002c7c82 */ /* 0x000fe20008000000 */
[----:B------:R-:W-:Y:S01]  /*f4c0*/  UMOV UR45, UR61 ;  /* 0x0000003d002d7c82 */ /* 0x000fe20008000000 */
[----:B------:R-:W-:Y:S01]  /*f4d0*/  UMOV UR41, UR9 ;  /* 0x0000000900297c82 */ /* 0x000fe20008000000 */
[----:B------:R-:W-:Y:S01]  /*f4e0*/  UMOV UR34, 0x20 ;  /* 0x0000002000227882 */ /* 0x000fe20000000000 */
[----:B------:R-:W-:Y:S01]  /*f4f0*/  UMOV UR35, UR11 ;  /* 0x0000000b00237c82 */ /* 0x000fe20008000000 */
[----:B------:R-:W-:Y:S01]  /*f500*/  UMOV UR36, UR60 ;  /* 0x0000003c00247c82 */ /* 0x000fe20008000000 */
[----:B------:R-:W-:Y:S01]  /*f510*/  UMOV UR37, UR61 ;  /* 0x0000003d00257c82 */ /* 0x000fe20008000000 */
[----:B------:R-:W-:Y:S01]  /*f520*/  UMOV UR33, UR9 ;  /* 0x0000000900217c82 */ /* 0x000fe20008000000 */
[----:B------:R-:W-:Y:S01]  /*f530*/  UMOV UR26, 0x30 ;  /* 0x00000030001a7882 */ /* 0x000fe20000000000 */
[----:B------:R-:W-:Y:S01]  /*f540*/  UMOV UR27, UR11 ;  /* 0x0000000b001b7c82 */ /* 0x000fe20008000000 */
[----:B------:R-:W-:Y:S01]  /*f550*/  UMOV UR28, UR60 ;  /* 0x0000003c001c7c82 */ /* 0x000fe20008000000 */
[----:B------:R-:W-:Y:S01]  /*f560*/  UMOV UR29, UR61 ;  /* 0x0000003d001d7c82 */ /* 0x000fe20008000000 */
[----:B------:R2:W-:Y:S01]  /*f570*/  UTMALDG.4D [UR40], [UR6], desc[UR14] ;  /* 0x00000e28060075b4 */ /* 0x0005e20008019000 */
[----:B------:R-:W-:Y:S01]  /*f580*/  UMOV UR25, UR9 ;  /* 0x0000000900197c82 */ /* 0x000fe20008000000 */
[----:B------:R-:W-:Y:S01]  /*f590*/  UMOV UR18, 0x40 ;  /* 0x0000004000127882 */ /* 0x000fe20000000000 */
[----:B------:R-:W-:Y:S01]  /*f5a0*/  UMOV UR19, UR11 ;  /* 0x0000000b00137c82 */ /* 0x000fe20008000000 */
[----:B------:R-:W-:Y:S01]  /*f5b0*/  UMOV UR20, UR60 ;  /* 0x0000003c00147c82 */ /* 0x000fe20008000000 */
[----:B------:R-:W-:Y:S01]  /*f5c0*/  UMOV UR21, UR61 ;  /* 0x0000003d00157c82 */ /* 0x000fe20008000000 */
[----:B------:R-:W-:Y:S01]  /*f5d0*/  UMOV UR17, UR9 ;  /* 0x0000000900117c82 */ /* 0x000fe20008000000 */
[----:B------:R-:W-:Y:S01]  /*f5e0*/  UMOV UR58, 0x50 ;  /* 0x00000050003a7882 */ /* 0x000fe20000000000 */
[----:B------:R2:W-:Y:S01]  /*f5f0*/  UTMALDG.4D [UR32], [UR6], desc[UR14] ;  /* 0x00000e20060075b4 */ /* 0x0005e20008019000 */
[----:B------:R-:W-:Y:S01]  /*f600*/  UMOV UR59, UR11 ;  /* 0x0000000b003b7c82 */ /* 0x000fe20008000000 */
[----:B------:R-:W-:Y:S01]  /*f610*/  UMOV UR57, UR9 ;  /* 0x0000000900397c82 */ /* 0x000fe20008000000 */
[----:B-1----:R-:W-:Y:S01]  /*f620*/  UIADD3 UR8, UR8, 0x3000, URZ ;  /* 0x0000300008087890 */ /* 0x002fe2000fffe03f */
[----:B------:R-:W-:Y:S01]  /*f630*/  UMOV UR10, 0x60 ;  /* 0x00000060000a7882 */ /* 0x000fe20000000000 */
[----:B------:R2:W-:Y:S01]  /*f640*/  UTMALDG.4D [UR24], [UR6], desc[UR14] ;  /* 0x00000e18060075b4 */ /* 0x0005e20008019000 */
[----:B------:R2:W-:Y:S01]  /*f650*/  UTMALDG.4D [UR16], [UR6], desc[UR14] ;  /* 0x00000e10060075b4 */ /* 0x0005e20008019000 */
[----:B------:R2:W-:Y:S05]  /*f660*/  UTMALDG.4D [UR56], [UR6], desc[UR14] ;  /* 0x00000e38060075b4 */ /* 0x0005ea0008019000 */
[----:B------:R2:W-:Y:S02]  /*f670*/  UTMALDG.4D [UR8], [UR6], desc[UR14] ;  /* 0x00000e08060075b4 */ /* 0x0005e40008019000 */
[----:B--2---:R-:W-:Y:S01]  /*f680*/  NOP ;  /* 0x0000000000007918 */ /* 0x004fe20000000000 */
.L_x_80:
[----:B------:R-:W-:Y:S05]  /*f690*/  BSYNC B0 ;  /* 0x0000000000007941 */ /* 0x000fea0003800000 */
.L_x_79:
[----:B------:R-:W-:Y:S01]  /*f6a0*/  ISETP.LT.AND P4, PT, RZ, UR4, P3 ;  /* 0x00000004ff007c0c */ /* 0x000fe20009f81270 */
[----:B------:R-:W-:-:S12]  /*f6b0*/  BSSY B0, `(.L_x_84) ;  /* 0x0000048000007945 */ /* 0x000fd80003800000 */
[----:B------:R-:W-:Y:S05]  /*f6c0*/  @!P4 BRA `(.L_x_85) ;  /* 0x000000040018c947 */ /* 0x000fea0003800000 */
[----:B------:R-:W1:Y:S01]  /*f6d0*/  S2R R5, SR_CgaCtaId ;  /* 0x0000000000057919 */ /* 0x000e620000008800 */
[----:B------:R-:W-:-:S04]  /*f6e0*/  MOV R2, 0x400 ;  /* 0x0000040000027802 */ /* 0x000fc80000000f00 */
[----:B-1----:R-:W-:Y:S02]  /*f6f0*/  LEA R5, R5, R2, 0x18 ;  /* 0x0000000205057211 */ /* 0x002fe400078ec0ff */
[----:B------:R-:W-:-:S04]  /*f700*/  MOV R2, 0x1 ;  /* 0x0000000100027802 */ /* 0x000fc80000000f00 */
[----:B------:R-:W-:-:S04]  /*f710*/  SHF.L.U32 R2, R2, 0x1f, RZ ;  /* 0x0000001f02027819 */ /* 0x000fc800000006ff */
[----:B------:R-:W1:Y:S02]  /*f720*/  SYNCS.PHASECHK.TRANS64.TRYWAIT P0, [R5+URZ+0x2a028], R2 ;  /* 0x02a02802050075a7 */ /* 0x000e64000800017f */
[----:B-1----:R-:W-:Y:S05]  /*f730*/  @!P0 BRA `(.L_x_86) ;  /* 0x0000001800fc8947 */ /* 0x002fea0003800000 */
.L_x_119:
        /* <DEDUP_REMOVED lines=8> */
.L_x_87:
[----:B------:R-:W-:-:S04]  /*f7c0*/  LOP3.LUT P0, RZ, R0, 0x1f, RZ, 0xc0, !PT ;  /* 0x0000001f00ff7812 */ /* 0x000fc8000780c0ff */
[----:B------:R-:W-:-:S13]  /*f7d0*/  PLOP3.LUT P0, PT, P0, P2, PT, 0x2a, 0x0 ;  /* 0x000000000000781c */ /* 0x000fda0000704572 */
[----:B------:R-:W-:Y:S05]  /*f7e0*/  @P0 BRA `(.L_x_88) ;  /* 0x0000000000040947 */ /* 0x000fea0003800000 */
[----:B------:R-:W-:Y:S01]  /*f7f0*/  BPT.TRAP 0x1 ;  /* 0x000000040000795c */ /* 0x000fe20000300000 */
.L_x_88:
        /* <DEDUP_REMOVED lines=8> */
[----:B------:R-:W-:Y:S01]  /*f880*/  UMOV UR59, URZ ;  /* 0x0000003f003b7c82 */ /* 0x000fe20008000000 */
[----:B------:R-:W-:Y:S01]  /*f890*/  UMOV UR50, 0x10 ;  /* 0x0000001000327882 */ /* 0x000fe20000000000 */
[----:B------:R-:W-:Y:S01]  /*f8a0*/  UMOV UR52, UR60 ;  /* 0x0000003c00347c82 */ /* 0x000fe20008000000 */
[----:B------:R-:W-:-:S02]  /*f8b0*/  UMOV UR53, UR61 ;  /* 0x0000003d00357c82 */ /* 0x000fc40008000000 */
[----:B------:R-:W-:Y:S02]  /*f8c0*/  UIADD3 UR56, UR10, 0x7000, URZ ;  /* 0x000070000a387890 */ /* 0x000fe4000fffe03f */
[----:B------:R-:W-:Y:S02]  /*f8d0*/  UIADD3 UR57, UR10, 0x2a000, URZ ;  /* 0x0002a0000a397890 */ /* 0x000fe4000fffe03f */
[----:B------:R-:W-:Y:S02]  /*f8e0*/  UIADD3 UR48, UR10, 0x8000, URZ ;  /* 0x000080000a307890 */ /* 0x000fe4000fffe03f */
[----:B------:R-:W-:Y:S02]  /*f8f0*/  UIADD3 UR40, UR10, 0x9000, URZ ;  /* 0x000090000a287890 */ /* 0x000fe4000fffe03f */
[----:B------:R-:W-:Y:S02]  /*f900*/  UIADD3 UR32, UR10, 0xa000, URZ ;  /* 0x0000a0000a207890 */ /* 0x000fe4000fffe03f */
[----:B------:R-:W-:Y:S01]  /*f910*/  UIADD3 UR24, UR10, 0xb000, URZ ;  /* 0x0000b0000a187890 */ /* 0x000fe2000fffe03f */
[----:B------:R1:W-:Y:S01]  /*f920*/  UTMALDG.4D [UR56], [UR6], desc[UR8] ;  /* 0x00000838060075b4 */ /* 0x0003e20008019000 */
[----:B------:R-:W-:Y:S01]  /*f930*/  UIADD3 UR16, UR10, 0xc000, URZ ;  /* 0x0000c0000a107890 */ /* 0x000fe2000fffe03f */
        /* <DEDUP_REMOVED lines=10> */
[----:B------:R2:W-:Y:S01]  /*f9e0*/  UTMALDG.4D [UR48], [UR6], desc[UR8] ;  /* 0x00000830060075b4 */ /* 0x0005e20008019000 */
[----:B------:R-:W-:Y:S01]  /*f9f0*/  UMOV UR35, UR59 ;  /* 0x0000003b00237c82 */ /* 0x000fe20008000000 */
[----:B------:R-:W-:Y:S01]  /*fa00*/  UMOV UR33, UR57 ;  /* 0x0000003900217c82 */ /* 0x000fe20008000000 */
[----:B------:R-:W-:Y:S01]  /*fa10*/  UMOV UR26, 0x40 ;  /* 0x00000040001a7882 */ /* 0x000fe20000000000 */
[----:B------:R-:W-:Y:S01]  /*fa20*/  UMOV UR28, UR60 ;  /* 0x0000003c001c7c82 */ /* 0x000fe20008000000 */
[----:B------:R-:W-:Y:S01]  /*fa30*/  UMOV UR29, UR61 ;  /* 0x0000003d001d7c82 */ /* 0x000fe20008000000 */
[----:B------:R-:W-:Y:S01]  /*fa40*/  UMOV UR27, UR59 ;  /* 0x0000003b001b7c82 */ /* 0x000fe20008000000 */
[----:B------:R-:W-:Y:S01]  /*fa50*/  UMOV UR25, UR57 ;  /* 0x0000003900197c82 */ /* 0x000fe20008000000 */
[----:B------:R2:W-:Y:S01]  /*fa60*/  UTMALDG.4D [UR40], [UR6], desc[UR8] ;  /* 0x00000828060075b4 */ /* 0x0005e20008019000 */
[----:B------:R-:W-:Y:S01]  /*fa70*/  UMOV UR18, 0x50 ;  /* 0x0000005000127882 */ /* 0x000fe20000000000 */
[----:B------:R-:W-:Y:S01]  /*fa80*/  UMOV UR20, UR60 ;  /* 0x0000003c00147c82 */ /* 0x000fe20008000000 */
[----:B------:R-:W-:Y:S01]  /*fa90*/  UMOV UR21, UR61 ;  /* 0x0000003d00157c82 */ /* 0x000fe20008000000 */
[----:B------:R-:W-:Y:S01]  /*faa0*/  UMOV UR19, UR59 ;  /* 0x0000003b00137c82 */ /* 0x000fe20008000000 */
[----:B-1----:R-:W-:Y:S01]  /*fab0*/  UIADD3 UR56, UR10, 0xd000, URZ ;  /* 0x0000d0000a387890 */ /* 0x002fe2000fffe03f */
[----:B------:R-:W-:Y:S01]  /*fac0*/  UMOV UR17, UR57 ;  /* 0x0000003900117c82 */ /* 0x000fe20008000000 */
[----:B------:R2:W-:Y:S01]  /*fad0*/  UTMALDG.4D [UR32], [UR6], desc[UR8] ;  /* 0x00000820060075b4 */ /* 0x0005e20008019000 */
[----:B------:R-:W-:Y:S01]  /*fae0*/  UMOV UR58, 0x60 ;  /* 0x00000060003a7882 */ /* 0x000fe20000000000 */
[----:B------:R2:W-:Y:S01]  /*faf0*/  UTMALDG.4D [UR24], [UR6], desc[UR8] ;  /* 0x00000818060075b4 */ /* 0x0005e20008019000 */
[----:B------:R2:W-:Y:S04]  /*fb00*/  UTMALDG.4D [UR16], [UR6], desc[UR8] ;  /* 0x00000810060075b4 */ /* 0x0005e80008019000 */
[----:B------:R2:W-:Y:S02]  /*fb10*/  UTMALDG.4D [UR56], [UR6], desc[UR8] ;  /* 0x00000838060075b4 */ /* 0x0005e40008019000 */
[----:B--2---:R-:W-:Y:S01]  /*fb20*/  NOP ;  /* 0x0000000000007918 */ /* 0x004fe20000000000 */
.L_x_85:
[----:B------:R-:W-:Y:S05]  /*fb30*/  BSYNC B0 ;  /* 0x0000000000007941 */ /* 0x000fea0003800000 */
.L_x_84:
[----:B------:R-:W-:Y:S04]  /*fb40*/  BSSY B0, `(.L_x_89) ;  /* 0x000004b000007945 */ /* 0x000fe80003800000 */
[----:B------:R-:W-:Y:S05]  /*fb50*/  @!P3 BRA `(.L_x_90) ;  /* 0x000000040024b947 */ /* 0x000fea0003800000 */
[----:B------:R-:W1:Y:S01]  /*fb60*/  S2R R5, SR_CgaCtaId ;  /* 0x0000000000057919 */ /* 0x000e620000008800 */
[----:B------:R-:W-:-:S04]  /*fb70*/  MOV R4, 0x400 ;  /* 0x0000040000047802 */ /* 0x000fc80000000f00 */
[----:B-1----:R-:W-:Y:S02]  /*fb80*/  LEA R6, R5, R4, 0x18 ;  /* 0x0000000405067211 */ /* 0x002fe400078ec0ff */
[----:B------:R-:W-:Y:S02]  /*fb90*/  MOV R5, 0x1 ;  /* 0x0000000100057802 */ /* 0x000fe40000000f00 */
[----:B------:R-:W-:Y:S02]  /*fba0*/  LEA R4, R3, R6, 0x3 ;  /* 0x0000000603047211 */ /* 0x000fe400078e18ff */
[----:B------:R-:W-:-:S04]  /*fbb0*/  SHF.L.U32 R5, R5, 0x1f, RZ ;  /* 0x0000001f05057819 */ /* 0x000fc800000006ff */
[----:B------:R-:W1:Y:S02]  /*fbc0*/  SYNCS.PHASECHK.TRANS64.TRYWAIT P0, [R4+URZ+0x2a060], R5 ;  /* 0x02a06005040075a7 */ /* 0x000e64000800017f */
[----:B-1----:R-:W-:Y:S05]  /*fbd0*/  @!P0 BRA `(.L_x_91) ;  /* 0x0000001400e88947 */ /* 0x002fea0003800000 */
.L_x_120:
        /* <DEDUP_REMOVED lines=8> */
.L_x_92:
[----:B------:R-:W-:-:S04]  /*fc60*/  LOP3.LUT P0, RZ, R0, 0x1f, RZ, 0xc0, !PT ;  /* 0x0000001f00ff7812 */ /* 0x000fc8000780c0ff */
[----:B------:R-:W-:-:S13]  /*fc70*/  PLOP3.LUT P0, PT, P0, P2, PT, 0x2a, 0x0 ;  /* 0x000000000000781c */ /* 0x000fda0000704572 */
[----:B------:R-:W-:Y:S05]  /*fc80*/  @P0 BRA `(.L_x_93) ;  /* 0x0000000000040947 */ /* 0x000fea0003800000 */
[----:B------:R-:W-:Y:S01]  /*fc90*/  BPT.TRAP 0x1 ;  /* 0x000000040000795c */ /* 0x000fe20000300000 */
.L_x_93:
[----:B------:R-:W-:Y:S01]  /*fca0*/  R2UR UR48, R3 ;  /* 0x00000000033072ca */ /* 0x000fe200000e0000 */
[----:B------:R-:W-:Y:S01]  /*fcb0*/  ULDC.64 UR12, c[0x0][0x198] ;  /* 0x00006600000c7ab9 */ /* 0x000fe20000000a00 */
[----:B------:R-:W-:Y:S01]  /*fcc0*/  R2UR UR9, R6 ;  /* 0x00000000060972ca */ /* 0x000fe200000e0000 */
[----:B------:R-:W-:Y:S01]  /*fcd0*/  UIADD3 UR8, UP0, UR12, 0xf0, URZ ;  /* 0x000000f00c087890 */ /* 0x000fe2000ff1e03f */
[----:B------:R-:W-:Y:S01]  /*fce0*/  R2UR UR51, R7 ;  /* 0x00000000073372ca */ /* 0x000fe200000e0000 */
[----:B------:R-:W-:Y:S01]  /*fcf0*/  UMOV UR6, 0x0 ;  /* 0x0000000000067882 */ /* 0x000fe20000000000 */
[----:B------:R-:W-:Y:S01]  /*fd00*/  R2UR UR49, R4 ;  /* 0x00000000043172ca */ /* 0x000fe200000e0000 */
[----:B------:R-:W-:Y:S01]  /*fd10*/  UMOV UR7, 0x10000000 ;  /* 0x1000000000077882 */ /* 0x000fe20000000000 */
[----:B------:R-:W-:Y:S01]  /*fd20*/  UMOV UR50, URZ ;  /* 0x0000003f00327c82 */ /* 0x000fe20008000000 */
[----:B------:R-:W-:Y:S01]  /*fd30*/  UMOV UR52, UR60 ;  /* 0x0000003c00347c82 */ /* 0x000fe20008000000 */
[----:B------:R-:W-:Y:S01]  /*fd40*/  UMOV UR53, UR61 ;  /* 0x0000003d00357c82 */ /* 0x000fe20008000000 */
[----:B------:R-:W-:Y:S01]  /*fd50*/  UMOV UR42, 0x10 ;  /* 0x00000010002a7882 */ /* 0x000fe20000000000 */
[----:B------:R-:W-:Y:S01]  /*fd60*/  UMOV UR44, UR60 ;  /* 0x0000003c002c7c82 */ /* 0x000fe20008000000 */
[----:B------:R-:W-:Y:S01]  /*fd70*/  UMOV UR45, UR61 ;  /* 0x0000003d002d7c82 */ /* 0x000fe20008000000 */
[----:B------:R-:W-:Y:S01]  /*fd80*/  UMOV UR58, 0x20 ;  /* 0x00000020003a7882 */ /* 0x000fe20000000000 */
[----:B------:R-:W-:-:S02]  /*fd90*/  UIMAD UR48, UR48, 0x3800, UR9 ;  /* 0x00003800303078a4 */ /* 0x000fc4000f8e0209 */
[----:B------:R-:W-:Y:S02]  /*fda0*/  UIADD3 UR51, UR11, UR51, URZ ;  /* 0x000000330b337290 */ /* 0x000fe4000fffe03f */
[----:B------:R-:W-:Y:S02]  /*fdb0*/  UIADD3 UR49, UR49, 0x2a050, URZ ;  /* 0x0002a05031317890 */ /* 0x000fe4000fffe03f */
[----:B------:R-:W-:Y:S02]  /*fdc0*/  UIADD3.X UR9, URZ, UR13, URZ, UP0, !UPT ;  /* 0x0000000d3f097290 */ /* 0x000fe400087fe43f */
[----:B------:R-:W-:Y:S02]  /*fdd0*/  UIADD3 UR40, UR48, 0x800, URZ ;  /* 0x0000080030287890 */ /* 0x000fe4000fffe03f */
[----:B------:R-:W-:Y:S01]  /*fde0*/  UIADD3 UR56, UR48, 0x1000, URZ ;  /* 0x0000100030387890 */ /* 0x000fe2000fffe03f */
[----:B------:R-:W-:Y:S01]  /*fdf0*/  UMOV UR41, UR49 ;  /* 0x0000003100297c82 */ /* 0x000fe20008000000 */
[----:B------:R-:W-:Y:S01]  /*fe00*/  UMOV UR43, UR51 ;  /* 0x00000033002b7c82 */ /* 0x000fe20008000000 */
[----:B------:R-:W-:Y:S01]  /*fe10*/  UMOV UR57, UR49 ;  /* 0x0000003100397c82 */ /* 0x000fe20008000000 */
[----:B------:R-:W-:Y:S01]  /*fe20*/  UMOV UR59, UR51 ;  /* 0x00000033003b7c82 */ /* 0x000fe20008000000 */
[----:B------:R-:W-:Y:S01]  /*fe30*/  UTMALDG.4D [UR48], [UR8], desc[UR6] ;  /* 0x00000630080075b4 */ /* 0x000fe20008019000 */
[----:B------:R-:W-:-:S02]  /*fe40*/  UIADD3 UR32, UR48, 0x1800, URZ ;  /* 0x0000180030207890 */ /* 0x000fc4000fffe03f */
[----:B------:R-:W-:Y:S02]  /*fe50*/  UIADD3 UR24, UR48, 0x2000, URZ ;  /* 0x0000200030187890 */ /* 0x000fe4000fffe03f */
[----:B------:R-:W-:Y:S01]  /*fe60*/  UIADD3 UR16, UR48, 0x2800, URZ ;  /* 0x0000280030107890 */ /* 0x000fe2000fffe03f */
[----:B------:R-:W-:Y:S01]  /*fe70*/  UMOV UR34, 0x30 ;  /* 0x0000003000227882 */ /* 0x000fe20000000000 */
[----:B------:R-:W-:Y:S01]  /*fe80*/  UTMALDG.4D [UR40], [UR8], desc[UR6] ;  /* 0x00000628080075b4 */ /* 0x000fe20008019000 */
        /* <DEDUP_REMOVED lines=16> */
[----:B------:R2:W-:Y:S01]  /*ff90*/  UTMALDG.4D [UR24], [UR8], desc[UR6] ;  /* 0x00000618080075b4 */ /* 0x0005e20008019000 */
[----:B------:R2:W-:Y:S01]  /*ffa0*/  UTMALDG.4D [UR16], [UR8], desc[UR6] ;  /* 0x00000610080075b4 */ /* 0x0005e20008019000 */
[----:B-1----:R-:W-:Y:S01]  /*ffb0*/  UIADD3 UR56, UR48, 0x3000, URZ ;  /* 0x0000300030387890 */ /* 0x002fe2000fffe03f */
[----:B------:R-:W-:-:S08]  /*ffc0*/  UMOV UR58, 0x60 ;  /* 0x00000060003a7882 */ /* 0x000fd00000000000 */
[----:B------:R2:W-:Y:S02]  /*ffd0*/  UTMALDG.4D [UR56], [UR8], desc[UR6] ;  /* 0x00000638080075b4 */ /* 0x0005e40008019000 */
[----:B--2---:R-:W-:Y:S01]  /*ffe0*/  NOP ;  /* 0x0000000000007918 */ /* 0x004fe20000000000 */
.L_x_90:
[----:B------:R-:W-:Y:S05]  /*fff0*/  BSYNC B0 ;  /* 0x0000000000007941 */ /* 0x000fea0003800000 */
.L_x_89:
[----:B------:R-:W-:Y:S01]  /*10000*/  BSSY B0, `(.L_x_94) ;  /* 0x000004d000007945 */ /* 0x000fe20003800000 */
[----:B------:R-:W-:-:S03]  /*10010*/  MOV R8, RZ ;  /* 0x000000ff00087202 */ /* 0x000fc60000000f00 */
        /* <DEDUP_REMOVED lines=9> */
.L_x_121:
        /* <DEDUP_REMOVED lines=8> */
.L_x_97:
[----:B------:R-:W-:-:S04]  /*10130*/  LOP3.LUT P0, RZ, R0, 0x1f, RZ, 0xc0, !PT ;  /* 0x0000001f00ff7812 */ /* 0x000fc8000780c0ff */
[----:B------:R-:W-:-:S13]  /*10140*/  PLOP3.LUT P0, PT, P0, P2, PT, 0x2a, 0x0 ;  /* 0x000000000000781c */ /* 0x000fda0000704572 */
[----:B------:R-:W-:Y:S05]  /*10150*/  @P0 BRA `(.L_x_98) ;  /* 0x0000000000040947 */ /* 0x000fea0003800000 */
[----:B------:R-:W-:Y:S01]  /*10160*/  BPT.TRAP 0x1 ;  /* 0x000000040000795c */ /* 0x000fe20000300000 */
.L_x_98:
[C---:B------:R-:W-:Y:S01]  /*10170*/  IMAD R5, R2.reuse, 0x7000, R5 ;  /* 0x0000700002057824 */ /* 0x040fe200078e0205 */
[----:B------:R-:W-:Y:S01]  /*10180*/  R2UR UR49, R3 ;  /* 0x00000000033172ca */ /* 0x000fe200000e0000 */
[----:B------:R-:W-:Y:S01]  /*10190*/  ULDC.64 UR8, c[0x0][0x198] ;  /* 0x0000660000087ab9 */ /* 0x000fe20000000a00 */
[----:B------:R-:W-:Y:S01]  /*101a0*/  UMOV UR51, URZ ;  /* 0x0000003f00337c82 */ /* 0x000fe20008000000 */
[----:B------:R-:W-:Y:S01]  /*101b0*/  UIADD3 UR8, UP0, UR8, 0x2f0, URZ ;  /* 0x000002f008087890 */ /* 0x000fe2000ff1e03f */
[----:B------:R-:W-:Y:S01]  /*101c0*/  R2UR UR10, R5 ;  /* 0x00000000050a72ca */ /* 0x000fe200000e0000 */
[----:B------:R-:W-:Y:S01]  /*101d0*/  UMOV UR6, 0x0 ;  /* 0x0000000000067882 */ /* 0x000fe20000000000 */
[----:B------:R-:W-:Y:S01]  /*101e0*/  UMOV UR7, 0x10000000 ;  /* 0x1000000000077882 */ /* 0x000fe20000000000 */
[----:B------:R-:W-:Y:S01]  /*101f0*/  UIADD3.X UR9, URZ, UR9, URZ, UP0, !UPT ;  /* 0x000000093f097290 */ /* 0x000fe200087fe43f */
[----:B------:R-:W-:Y:S01]  /*10200*/  MOV R8, 0x1 ;  /* 0x0000000100087802 */ /* 0x000fe20000000f00 */
[----:B------:R-:W-:Y:S01]  /*10210*/  UMOV UR50, URZ ;  /* 0x0000003f00327c82 */ /* 0x000fe20008000000 */
[----:B------:R-:W-:Y:S01]  /*10220*/  UMOV UR52, UR60 ;  /* 0x0000003c00347c82 */ /* 0x000fe20008000000 */
[----:B------:R-:W-:Y:S01]  /*10230*/  UMOV UR53, UR61 ;  /* 0x0000003d00357c82 */ /* 0x000fe20008000000 */
[----:B------:R-:W-:Y:S01]  /*10240*/  UMOV UR42, 0x10 ;  /* 0x00000010002a7882 */ /* 0x000fe20000000000 */
[----:B------:R-:W-:Y:S01]  /*10250*/  UIADD3 UR49, UR49, 0x2a000, URZ ;  /* 0x0002a00031317890 */ /* 0x000fe2000fffe03f */
[----:B------:R-:W-:Y:S01]  /*10260*/  IADD3 R2, R2, 0x1, RZ ;  /* 0x0000000102027810 */ /* 0x000fe20007ffe0ff */
[----:B------:R-:W-:Y:S01]  /*10270*/  UMOV UR44, UR60 ;  /* 0x0000003c002c7c82 */ /* 0x000fe20008000000 */
[----:B------:R-:W-:Y:S01]  /*10280*/  UMOV UR45, UR61 ;  /* 0x0000003d002d7c82 */ /* 0x000fe20008000000 */
[----:B------:R-:W-:-:S02]  /*10290*/  UIADD3 UR48, UR10, 0x7000, URZ ;  /* 0x000070000a307890 */ /* 0x000fc4000fffe03f */
[----:B------:R-:W-:Y:S02]  /*102a0*/  UIADD3 UR40, UR10, 0x8000, URZ ;  /* 0x000080000a287890 */ /* 0x000fe4000fffe03f */
[----:B------:R-:W-:Y:S01]  /*102b0*/  UIADD3 UR56, UR10, 0x9000, URZ ;  /* 0x000090000a387890 */ /* 0x000fe2000fffe03f */
[----:B------:R-:W-:Y:S01]  /*102c0*/  UMOV UR43, UR51 ;  /* 0x00000033002b7c82 */ /* 0x000fe20008000000 */
[----:B------:R-:W-:Y:S01]  /*102d0*/  UMOV UR41, UR49 ;  /* 0x0000003100297c82 */ /* 0x000fe20008000000 */
[----:B------:R-:W-:Y:S01]  /*102e0*/  UMOV UR58, 0x20 ;  /* 0x00000020003a7882 */ /* 0x000fe20000000000 */
[----:B------:R-:W-:Y:S01]  /*102f0*/  UMOV UR59, UR51 ;  /* 0x00000033003b7c82 */ /* 0x000fe20008000000 */
[----:B------:R-:W-:Y:S01]  /*10300*/  UMOV UR57, UR49 ;  /* 0x0000003100397c82 */ /* 0x000fe20008000000 */
[----:B------:R-:W-:Y:S01]  /*10310*/  UTMALDG.4D [UR48], [UR8], desc[UR6] ;  /* 0x00000630080075b4 */ /* 0x000fe20008019000 */
[----:B------:R-:W-:Y:S02]  /*10320*/  UIADD3 UR32, UR10, 0xa000, URZ ;  /* 0x0000a0000a207890 */ /* 0x000fe4000fffe03f */
[----:B------:R-:W-:-:S02]  /*10330*/  UIADD3 UR24, UR10, 0xb000, URZ ;  /* 0x0000b0000a187890 */ /* 0x000fc4000fffe03f */
        /* <DEDUP_REMOVED lines=25> */
.L_x_95:
[----:B------:R-:W-:Y:S05]  /*104d0*/  BSYNC B0 ;  /* 0x0000000000007941 */ /* 0x000fea0003800000 */
.L_x_94:
[----:B------:R-:W-:-:S04]  /*104e0*/  MOV R3, UR4 ;  /* 0x0000000400037c02 */ /* 0x000fc80008000f00 */
[----:B------:R-:W-:-:S13]  /*104f0*/  ISETP.GE.AND P0, PT, R3, 0x2, PT ;  /* 0x000000020300780c */ /* 0x000fda0003f06270 */
[----:B------:R-:W-:Y:S05]  /*10500*/  @!P0 EXIT ;  /* 0x000000000000894d */ /* 0x000fea0003800000 */
[----:B------:R-:W-:Y:S01]  /*10510*/  USHF.L.U32 UR6, UR4, 0x1, URZ ;  /* 0x0000000104067899 */ /* 0x000fe2000800063f */
[----:B------:R-:W-:Y:S01]  /*10520*/  IMAD.U32 R3, RZ, RZ, UR5 ;  /* 0x00000005ff037e24 */ /* 0x000fe2000f8e00ff */
[----:B------:R-:W-:Y:S01]  /*10530*/  LOP3.LUT P0, RZ, R0, 0x1f, RZ, 0xc0, !PT ;  /* 0x0000001f00ff7812 */ /* 0x000fe2000780c0ff */
[----:B------:R-:W-:Y:S01]  /*10540*/  BSSY B0, `(.L_x_99) ;  /* 0x00000a2000007945 */ /* 0x000fe20003800000 */
[----:B------:R-:W-:Y:S02]  /*10550*/  MOV R0, 0x1 ;  /* 0x0000000100007802 */ /* 0x000fe40000000f00 */
[----:B------:R-:W-:Y:S02]  /*10560*/  PLOP3.LUT P0, PT, P0, P2, PT, 0x2a, 0x0 ;  /* 0x000000000000781c */ /* 0x000fe40000704572 */
[----:B------:R-:W-:Y:S02]  /*10570*/  LOP3.LUT R3, R3, 0x2, RZ, 0xfc, !PT ;  /* 0x0000000203037812 */ /* 0x000fe400078efcff */
[----:B------:R-:W-:-:S09]  /*10580*/  MOV R9, UR6 ;  /* 0x0000000600097c02 */ /* 0x000fd20008000f00 */
.L_x_110:
[----:B------:R-:W-:Y:S04]  /*10590*/  BSSY B1, `(.L_x_100) ;  /* 0x000004b000017945 */ /* 0x000fe80003800000 */
[----:B------:R-:W-:Y:S05]  /*105a0*/  @!P3 BRA `(.L_x_101) ;  /* 0x000000040024b947 */ /* 0x000fea0003800000 */
[----:B------:R-:W1:Y:S01]  /*105b0*/  S2R R5, SR_CgaCtaId ;  /* 0x0000000000057919 */ /* 0x000e620000008800 */
[----:B------:R-:W-:-:S04]  /*105c0*/  MOV R4, 0x400 ;  /* 0x0000040000047802 */ /* 0x000fc80000000f00 */
[----:B-1----:R-:W-:Y:S02]  /*105d0*/  LEA R5, R5, R4, 0x18 ;  /* 0x0000000405057211 */ /* 0x002fe400078ec0ff */
[----:B------:R-:W-:Y:S02]  /*105e0*/  SHF.L.U32 R4, R0, 0x1f, RZ ;  /* 0x0000001f00047819 */ /* 0x000fe400000006ff */
[----:B------:R-:W-:-:S04]  /*105f0*/  LEA R7, R2, R5, 0x3 ;  /* 0x0000000502077211 */ /* 0x000fc800078e18ff */
[----:B------:R-:W1:Y:S02]  /*10600*/  SYNCS.PHASECHK.TRANS64.TRYWAIT P4, [R7+URZ+0x2a028], R4 ;  /* 0x02a02804070075a7 */ /* 0x000e64000808017f */
[----:B-1----:R-:W-:Y:S05]  /*10610*/  @!P4 BRA `(.L_x_102) ;  /* 0x0000000c0080c947 */ /* 0x002fea0003800000 */
.L_x_122:
[----:B-1----:R-:W-:-:S04]  /*10620*/  @P2 IMAD.MOV.U32 R4, RZ, RZ, 0x7000 ;  /* 0x00007000ff042424 */ /* 0x002fc800078e00ff */
[----:B------:R1:W-:Y:S02]  /*10630*/  @P2 SYNCS.ARRIVE.TRANS64 RZ, [R7+URZ+0x2a000], R4 ;  /* 0x02a0000407ff29a7 */ /* 0x0003e4000800003f */
[----:B-1----:R-:W-:-:S04]  /*10640*/  PRMT R4, R3, 0x9910, RZ ;  /* 0x0000991003047816 */ /* 0x002fc800000000ff */
[----:B------:R-:W-:-:S13]  /*10650*/  ISETP.NE.AND P4, PT, R4, 0x2, PT ;  /* 0x000000020400780c */ /* 0x000fda0003f85270 */
[----:B------:R-:W-:Y:S05]  /*10660*/  @P4 BRA `(.L_x_103) ;  /* 0x0000000000044947 */ /* 0x000fea0003800000 */
[----:B------:R-:W-:Y:S01]  /*10670*/  BPT.TRAP 0x1 ;  /* 0x000000040000795c */ /* 0x000fe20000300000 */
.L_x_103:
[----:B------:R-:W-:Y:S05]  /*10680*/  @P0 BRA `(.L_x_104) ;  /* 0x0000000000040947 */ /* 0x000fea0003800000 */
[----:B------:R-:W-:Y:S01]  /*10690*/  BPT.TRAP 0x1 ;  /* 0x000000040000795c */ /* 0x000fe20000300000 */
.L_x_104:
[----:B------:R-:W-:Y:S01]  /*106a0*/  IMAD R5, R2, 0x7000, R5 ;  /* 0x0000700002057824 */ /* 0x000fe200078e0205 */
[----:B------:R-:W-:Y:S01]  /*106b0*/  R2UR UR57, R7 ;  /* 0x00000000073972ca */ /* 0x000fe200000e0000 */
[----:B------:R-:W-:Y:S01]  /*106c0*/  ULDC.64 UR8, c[0x0][0x198] ;  /* 0x0000660000087ab9 */ /* 0x000fe20000000a00 */
[----:B------:R-:W-:Y:S01]  /*106d0*/  R2UR UR59, R8 ;  /* 0x00000000083b72ca */ /* 0x000fe200000e0000 */
[----:B------:R-:W-:Y:S01]  /*106e0*/  UIADD3 UR8, UP0, UR8, 0x1f0, URZ ;  /* 0x000001f008087890 */ /* 0x000fe2000ff1e03f */
[----:B------:R-:W-:Y:S01]  /*106f0*/  R2UR UR10, R5 ;  /* 0x00000000050a72ca */ /* 0x000fe200000e0000 */
[----:B------:R-:W-:Y:S01]  /*10700*/  UMOV UR6, 0x0 ;  /* 0x0000000000067882 */ /* 0x000fe20000000000 */
[----:B------:R-:W-:Y:S01]  /*10710*/  UMOV UR7, 0x10000000 ;  /* 0x1000000000077882 */ /* 0x000fe20000000000 */
[----:B------:R-:W-:Y:S01]  /*10720*/  UIADD3.X UR9, URZ, UR9, URZ, UP0, !UPT ;  /* 0x000000093f097290 */ /* 0x000fe200087fe43f */
[----:B------:R-:W-:Y:S01]  /*10730*/  IADD3 R2, R2, 0x1, RZ ;  /* 0x0000000102027810 */ /* 0x000fe20007ffe0ff */
[----:B------:R-:W-:Y:S01]  /*10740*/  UMOV UR58, URZ ;  /* 0x0000003f003a7c82 */ /* 0x000fe20008000000 */
[----:B------:R-:W-:Y:S01]  /*10750*/  UMOV UR50, 0x10 ;  /* 0x0000001000327882 */ /* 0x000fe20000000000 */
[----:B------:R-:W-:Y:S01]  /*10760*/  UMOV UR52, UR60 ;  /* 0x0000003c00347c82 */ /* 0x000fe20008000000 */
[----:B------:R-:W-:Y:S01]  /*10770*/  UMOV UR53, UR61 ;  /* 0x0000003d00357c82 */ /* 0x000fe20008000000 */
[----:B------:R-:W-:Y:S01]  /*10780*/  UIADD3 UR57, UR57, 0x2a000, URZ ;  /* 0x0002a00039397890 */ /* 0x000fe2000fffe03f */
[----:B------:R-:W-:Y:S01]  /*10790*/  ISETP.NE.AND P4, PT, R2, 0x5, PT ;  /* 0x000000050200780c */ /* 0x000fe20003f85270 */
[----:B------:R-:W-:-:S02]  /*107a0*/  USHF.L.U32 UR59, UR59, 0x7, URZ ;  /* 0x000000073b3b7899 */ /* 0x000fc4000800063f */
[----:B------:R-:W-:Y:S01]  /*107b0*/  UIADD3 UR56, UR10, 0x7000, URZ ;  /* 0x000070000a387890 */ /* 0x000fe2000fffe03f */
[----:B------:R-:W-:Y:S01]  /*107c0*/  SEL R5, RZ, 0x1, P4 ;  /* 0x00000001ff057807 */ /* 0x000fe20002000000 */
[----:B------:R-:W-:Y:S01]  /*107d0*/  UIADD3 UR48, UR10, 0x8000, URZ ;  /* 0x000080000a307890 */ /* 0x000fe2000fffe03f */
[----:B------:R-:W-:Y:S01]  /*107e0*/  SEL R2, R2, RZ, P4 ;  /* 0x000000ff02027207 */ /* 0x000fe20002000000 */
[----:B------:R-:W-:Y:S01]  /*107f0*/  UIADD3 UR16, UR10, 0x9000, URZ ;  /* 0x000090000a107890 */ /* 0x000fe2000fffe03f */
[----:B------:R-:W-:Y:S01]  /*10800*/  LOP3.LUT R0, R0, R5, RZ, 0x3c, !PT ;  /* 0x0000000500007212 */ /* 0x000fe200078e3cff */
[----:B------:R-:W-:Y:S01]  /*10810*/  UMOV UR49, UR57 ;  /* 0x0000003900317c82 */ /* 0x000fe20008000000 */
[----:B------:R-:W-:Y:S01]  /*10820*/  UMOV UR51, UR59 ;  /* 0x0000003b00337c82 */ /* 0x000fe20008000000 */
[----:B------:R-:W-:Y:S01]  /*10830*/  UMOV UR18, 0x20 ;  /* 0x0000002000127882 */ /* 0x000fe20000000000 */
        /* <DEDUP_REMOVED lines=32> */
.L_x_101:
[----:B------:R-:W-:Y:S05]  /*10a40*/  BSYNC B1 ;  /* 0x0000000000017941 */ /* 0x000fea0003800000 */
.L_x_100:
[----:B------:R-:W-:Y:S01]  /*10a50*/  ISETP.LT.OR P4, PT, R9, 0x4, !P3 ;  /* 0x000000040900780c */ /* 0x000fe20005f81670 */
[----:B------:R-:W-:-:S12]  /*10a60*/  BSSY B1, `(.L_x_105) ;  /* 0x000004c000017945 */ /* 0x000fd80003800000 */
[----:B------:R-:W-:Y:S05]  /*10a70*/  @P4 BRA `(.L_x_106) ;  /* 0x0000000400284947 */ /* 0x000fea0003800000 */
[----:B------:R-:W1:Y:S01]  /*10a80*/  S2R R5, SR_CgaCtaId ;  /* 0x0000000000057919 */ /* 0x000e620000008800 */
[----:B------:R-:W-:Y:S02]  /*10a90*/  MOV R4, 0x400 ;  /* 0x0000040000047802 */ /* 0x000fe40000000f00 */
[----:B------:R-:W-:Y:S02]  /*10aa0*/  SHF.L.U32 R7, R0, 0x1f, RZ ;  /* 0x0000001f00077819 */ /* 0x000fe400000006ff */
[----:B-1----:R-:W-:-:S04]  /*10ab0*/  LEA R5, R5, R4, 0x18 ;  /* 0x0000000405057211 */ /* 0x002fc800078ec0ff */
[----:B------:R-:W-:-:S04]  /*10ac0*/  LEA R4, R2, R5, 0x3 ;  /* 0x0000000502047211 */ /* 0x000fc800078e18ff */
[----:B------:R-:W1:Y:S02]  /*10ad0*/  SYNCS.PHASECHK.TRANS64.TRYWAIT P4, [R4+URZ+0x2a028], R7 ;  /* 0x02a02807040075a7 */ /* 0x000e64000808017f */
[----:B-1----:R-:W-:Y:S05]  /*10ae0*/  @!P4 BRA `(.L_x_107) ;  /* 0x000000080060c947 */ /* 0x002fea0003800000 */
.L_x_123:
[----:B------:R-:W-:Y:S02]  /*10af0*/  PRMT R6, R3, 0x9910, RZ ;  /* 0x0000991003067816 */ /* 0x000fe400000000ff */
[----:B-1----:R-:W-:Y:S02]  /*10b00*/  @P1 MOV R7, 0x7000 ;  /* 0x0000700000071802 */ /* 0x002fe40000000f00 */
[----:B------:R-:W-:Y:S02]  /*10b10*/  ISETP.NE.AND P4, PT, R6, 0x2, PT ;  /* 0x000000020600780c */ /* 0x000fe40003f85270 */
[----:B------:R1:W-:Y:S11]  /*10b20*/  @P1 SYNCS.ARRIVE.TRANS64 RZ, [R4+URZ+0x2a000], R7 ;  /* 0x02a0000704ff19a7 */ /* 0x0003f6000800003f */
[----:B-1----:R-:W-:Y:S05]  /*10b30*/  @P4 BRA `(.L_x_108) ;  /* 0x0000000000044947 */ /* 0x002fea0003800000 */
[----:B------:R-:W-:Y:S01]  /*10b40*/  BPT.TRAP 0x1 ;  /* 0x000000040000795c */ /* 0x000fe20000300000 */
.L_x_108:
[----:B------:R-:W-:Y:S05]  /*10b50*/  @P0 BRA `(.L_x_109) ;  /* 0x0000000000040947 */ /* 0x000fea0003800000 */
[----:B------:R-:W-:Y:S01]  /*10b60*/  BPT.TRAP 0x1 ;  /* 0x000000040000795c */ /* 0x000fe20000300000 */
.L_x_109:
        /* <DEDUP_REMOVED lines=9> */
[----:B------:R-:W-:Y:S01]  /*10c00*/  VIADD R2, R2, 0x1 ;  /* 0x0000000102027836 */ /* 0x000fe20000000000 */
[----:B------:R-:W-:Y:S01]  /*10c10*/  UMOV UR58, URZ ;  /* 0x0000003f003a7c82 */ /* 0x000fe20008000000 */
[----:B------:R-:W-:Y:S01]  /*10c20*/  UMOV UR50, 0x10 ;  /* 0x0000001000327882 */ /* 0x000fe20000000000 */
[----:B------:R-:W-:Y:S01]  /*10c30*/  UMOV UR52, UR60 ;  /* 0x0000003c00347c82 */ /* 0x000fe20008000000 */
[----:B------:R-:W-:Y:S01]  /*10c40*/  UMOV UR53, UR61 ;  /* 0x0000003d00357c82 */ /* 0x000fe20008000000 */
[----:B------:R-:W-:Y:S01]  /*10c50*/  UIADD3 UR57, UR57, 0x2a000, URZ ;  /* 0x0002a00039397890 */ /* 0x000fe2000fffe03f */
[----:B------:R-:W-:Y:S01]  /*10c60*/  ISETP.NE.AND P4, PT, R2, 0x5, PT ;  /* 0x000000050200780c */ /* 0x000fe20003f85270 */
[----:B------:R-:W-:Y:S01]  /*10c70*/  USHF.L.U32 UR59, UR59, 0x7, URZ ;  /* 0x000000073b3b7899 */ /* 0x000fe2000800063f */
[----:B------:R-:W-:Y:S01]  /*10c80*/  IADD3 R8, R8, 0x1, RZ ;  /* 0x0000000108087810 */ /* 0x000fe20007ffe0ff */
        /* <DEDUP_REMOVED lines=41> */
.L_x_106:
[----:B------:R-:W-:Y:S05]  /*10f20*/  BSYNC B1 ;  /* 0x0000000000017941 */ /* 0x000fea0003800000 */
.L_x_105:
[C---:B------:R-:W-:Y:S02]  /*10f30*/  ISETP.GT.AND P4, PT, R9.reuse, 0x4, PT ;  /* 0x000000040900780c */ /* 0x040fe40003f84270 */
[----:B------:R-:W-:-:S11]  /*10f40*/  IADD3 R9, R9, -0x2, RZ ;  /* 0xfffffffe09097810 */ /* 0x000fd60007ffe0ff */
[----:B------:R-:W-:Y:S05]  /*10f50*/  @P4 BRA `(.L_x_110) ;  /* 0xfffffff4008c4947 */ /* 0x000fea000383ffff */
[----:B------:R-:W-:Y:S05]  /*10f60*/  BSYNC B0 ;  /* 0x0000000000007941 */ /* 0x000fea0003800000 */
.L_x_99:
[----:B------:R-:W-:Y:S05]  /*10f70*/  EXIT ;  /* 0x000000000000794d */ /* 0x000fea0003800000 */
.L_x_15:
[----:B-1----:R-:W-:-:S04]  /*10f80*/  MOV R3, UR8 ;  /* 0x0000000800037c02 */ /* 0x002fc80008000f00 */
[----:B------:R1:W2:Y:S03]  /*10f90*/  SYNCS.PHASECHK.TRANS64.TRYWAIT P1, [R3+URZ+0x2a050], R6 ;  /* 0x02a05006030075a7 */ /* 0x0002a6000802017f */
[----:B--2---:R-:W-:Y:S05]  /*10fa0*/  @!P1 NANOSLEEP.SYNCS 0x989680 ;  /* 0x009896800000995d */ /* 0x004fea0003900000 */
[----:B------:R-:W2:Y:S02]  /*10fb0*/  @!P1 SYNCS.PHASECHK.TRANS64 P1, [R3+URZ+0x2a050], R6 ;  /* 0x02a05006030095a7 */ /* 0x000ea4000802007f */
[----:B--2---:R-:W-:Y:S05]  /*10fc0*/  @!P1 BRA `(.L_x_15) ;  /* 0xfffffffc00ec9947 */ /* 0x004fea000383ffff */
[----:B------:R-:W-:Y:S05]  /*10fd0*/  BRA `(.L_x_111) ;  /* 0xfffffefc00cc7947 */ /* 0x000fea000383ffff */
.L_x_17:
[----:B--2---:R-:W-:-:S04]  /*10fe0*/  IMAD.U32 R2, RZ, RZ, UR36 ;  /* 0x00000024ff027e24 */ /* 0x004fc8000f8e00ff */
[----:B------:R2:W3:Y:S03]  /*10ff0*/  SYNCS.PHASECHK.TRANS64.TRYWAIT P1, [R2+URZ+0x2a000], R9 ;  /* 0x02a00009020075a7 */ /* 0x0004e6000802017f */
[----:B---3--:R-:W-:Y:S05]  /*11000*/  @!P1 NANOSLEEP.SYNCS 0x989680 ;  /* 0x009896800000995d */ /* 0x008fea0003900000 */
[----:B------:R-:W3:Y:S02]  /*11010*/  @!P1 SYNCS.PHASECHK.TRANS64 P1, [R2+URZ+0x2a000], R9 ;  /* 0x02a00009020095a7 */ /* 0x000ee4000802007f */
[----:B---3--:R-:W-:Y:S05]  /*11020*/  @!P1 BRA `(.L_x_17) ;  /* 0xfffffffc00ec9947 */ /* 0x008fea000383ffff */
[----:B------:R-:W-:Y:S05]  /*11030*/  BRA `(.L_x_112) ;  /* 0xfffffefc00d87947 */ /* 0x000fea000383ffff */
.L_x_18:
[----:B-1----:R-:W-:-:S04]  /*11040*/  MOV R3, UR39 ;  /* 0x0000002700037c02 */ /* 0x002fc80008000f00 */
[----:B------:R1:W2:Y:S03]  /*11050*/  SYNCS.PHASECHK.TRANS64.TRYWAIT P1, [R3+URZ+-0x8], R2 ;  /* 0xfffff802030075a7 */ /* 0x0002a6000802017f */
[----:B--2---:R-:W-:Y:S05]  /*11060*/  @!P1 NANOSLEEP.SYNCS 0x989680 ;  /* 0x009896800000995d */ /* 0x004fea0003900000 */
[----:B------:R-:W2:Y:S02]  /*11070*/  @!P1 SYNCS.PHASECHK.TRANS64 P1, [R3+URZ+-0x8], R2 ;  /* 0xfffff802030095a7 */ /* 0x000ea4000802007f */
[----:B--2---:R-:W-:Y:S05]  /*11080*/  @!P1 BRA `(.L_x_18) ;  /* 0xfffffffc00ec9947 */ /* 0x004fea000383ffff */
[----:B------:R-:W-:Y:S05]  /*11090*/  BRA `(.L_x_113) ;  /* 0xfffffefc00d47947 */ /* 0x000fea000383ffff */
.L_x_20:
[----:B-1----:R-:W-:-:S04]  /*110a0*/  MOV R12, UR36 ;  /* 0x00000024000c7c02 */ /* 0x002fc80008000f00 */
[----:B------:R1:W2:Y:S03]  /*110b0*/  SYNCS.PHASECHK.TRANS64.TRYWAIT P1, [R12+URZ+0x2a008], R9 ;  /* 0x02a008090c0075a7 */ /* 0x0002a6000802017f */
[----:B--2---:R-:W-:Y:S05]  /*110c0*/  @!P1 NANOSLEEP.SYNCS 0x989680 ;  /* 0x009896800000995d */ /* 0x004fea0003900000 */
[----:B------:R-:W2:Y:S02]  /*110d0*/  @!P1 SYNCS.PHASECHK.TRANS64 P1, [R12+URZ+0x2a008], R9 ;  /* 0x02a008090c0095a7 */ /* 0x000ea4000802007f */
[----:B--2---:R-:W-:Y:S05]  /*110e0*/  @!P1 BRA `(.L_x_20) ;  /* 0xfffffffc00ec9947 */ /* 0x004fea000383ffff */
[----:B------:R-:W-:Y:S05]  /*110f0*/  BRA `(.L_x_114) ;  /* 0xffffff2c00707947 */ /* 0x000fea000383ffff */
.L_x_25:
[----:B-1----:R-:W-:-:S04]  /*11100*/  MOV R6, UR4 ;  /* 0x0000000400067c02 */ /* 0x002fc80008000f00 */
[----:B------:R1:W2:Y:S03]  /*11110*/  SYNCS.PHASECHK.TRANS64.TRYWAIT P2, [R6+URZ+0x2a000], R5 ;  /* 0x02a00005060075a7 */ /* 0x0002a6000804017f */
[----:B--2---:R-:W-:Y:S05]  /*11120*/  @!P2 NANOSLEEP.SYNCS 0x989680 ;  /* 0x009896800000a95d */ /* 0x004fea0003900000 */
[----:B------:R-:W2:Y:S02]  /*11130*/  @!P2 SYNCS.PHASECHK.TRANS64 P2, [R6+URZ+0x2a000], R5 ;  /* 0x02a000050600a5a7 */ /* 0x000ea4000804007f */
[----:B--2---:R-:W-:Y:S05]  /*11140*/  @!P2 BRA `(.L_x_25) ;  /* 0xfffffffc00eca947 */ /* 0x004fea000383ffff */
[----:B------:R-:W-:Y:S05]  /*11150*/  BRA `(.L_x_115) ;  /* 0xffffff4000707947 */ /* 0x000fea000383ffff */
.L_x_29:
[----:B-1----:R-:W-:-:S04]  /*11160*/  IMAD.U32 R10, RZ, RZ, UR6 ;  /* 0x00000006ff0a7e24 */ /* 0x002fc8000f8e00ff */
[----:B------:R1:W2:Y:S03]  /*11170*/  SYNCS.PHASECHK.TRANS64.TRYWAIT P2, [R10+URZ+0x2a000], R13 ;  /* 0x02a0000d0a0075a7 */ /* 0x0002a6000804017f */
[----:B--2---:R-:W-:Y:S05]  /*11180*/  @!P2 NANOSLEEP.SYNCS 0x989680 ;  /* 0x009896800000a95d */ /* 0x004fea0003900000 */
[----:B------:R-:W2:Y:S02]  /*11190*/  @!P2 SYNCS.PHASECHK.TRANS64 P2, [R10+URZ+0x2a000], R13 ;  /* 0x02a0000d0a00a5a7 */ /* 0x000ea4000804007f */
[----:B--2---:R-:W-:Y:S05]  /*111a0*/  @!P2 BRA `(.L_x_29) ;  /* 0xfffffffc00eca947 */ /* 0x004fea000383ffff */
[----:B------:R-:W-:Y:S05]  /*111b0*/  BRA `(.L_x_28) ;  /* 0xffffff6400e47947 */ /* 0x000fea000383ffff */
.L_x_37:
[----:B-1----:R-:W-:-:S04]  /*111c0*/  MOV R6, UR4 ;  /* 0x0000000400067c02 */ /* 0x002fc80008000f00 */
[----:B------:R1:W2:Y:S03]  /*111d0*/  SYNCS.PHASECHK.TRANS64.TRYWAIT P2, [R6+URZ+0x2a000], R5 ;  /* 0x02a00005060075a7 */ /* 0x0002a6000804017f */
[----:B--2---:R-:W-:Y:S05]  /*111e0*/  @!P2 NANOSLEEP.SYNCS 0x989680 ;  /* 0x009896800000a95d */ /* 0x004fea0003900000 */
[----:B------:R-:W2:Y:S02]  /*111f0*/  @!P2 SYNCS.PHASECHK.TRANS64 P2, [R6+URZ+0x2a000], R5 ;  /* 0x02a000050600a5a7 */ /* 0x000ea4000804007f */
[----:B--2---:R-:W-:Y:S05]  /*11200*/  @!P2 BRA `(.L_x_37) ;  /* 0xfffffffc00eca947 */ /* 0x004fea000383ffff */
[----:B------:R-:W-:Y:S05]  /*11210*/  BRA `(.L_x_116) ;  /* 0xffffff7800e07947 */ /* 0x000fea000383ffff */
.L_x_41:
[----:B-1----:R-:W-:-:S04]  /*11220*/  MOV R11, UR5 ;  /* 0x00000005000b7c02 */ /* 0x002fc80008000f00 */
[----:B------:R1:W2:Y:S03]  /*11230*/  SYNCS.PHASECHK.TRANS64.TRYWAIT P2, [R11+URZ+0x2a000], R10 ;  /* 0x02a0000a0b0075a7 */ /* 0x0002a6000804017f */
[----:B--2---:R-:W-:Y:S05]  /*11240*/  @!P2 NANOSLEEP.SYNCS 0x989680 ;  /* 0x009896800000a95d */ /* 0x004fea0003900000 */
[----:B------:R-:W2:Y:S02]  /*11250*/  @!P2 SYNCS.PHASECHK.TRANS64 P2, [R11+URZ+0x2a000], R10 ;  /* 0x02a0000a0b00a5a7 */ /* 0x000ea4000804007f */
[----:B--2---:R-:W-:Y:S05]  /*11260*/  @!P2 BRA `(.L_x_41) ;  /* 0xfffffffc00eca947 */ /* 0x004fea000383ffff */
[----:B------:R-:W-:Y:S05]  /*11270*/  BRA `(.L_x_40) ;  /* 0xffffffa800f47947 */ /* 0x000fea000383ffff */
.L_x_57:
[----:B-1----:R-:W-:-:S04]  /*11280*/  MOV R3, UR39 ;  /* 0x0000002700037c02 */ /* 0x002fc80008000f00 */
[----:B------:R1:W2:Y:S03]  /*11290*/  SYNCS.PHASECHK.TRANS64.TRYWAIT P0, [R3+URZ+0x8], R0 ;  /* 0x00000800030075a7 */ /* 0x0002a6000800017f */
[----:B--2---:R-:W-:Y:S05]  /*112a0*/  @!P0 NANOSLEEP.SYNCS 0x989680 ;  /* 0x009896800000895d */ /* 0x004fea0003900000 */
[----:B------:R-:W2:Y:S02]  /*112b0*/  @!P0 SYNCS.PHASECHK.TRANS64 P0, [R3+URZ+0x8], R0 ;  /* 0x00000800030085a7 */ /* 0x000ea4000800007f */
[----:B--2---:R-:W-:Y:S05]  /*112c0*/  @!P0 BRA `(.L_x_57) ;  /* 0xfffffffc00ec8947 */ /* 0x004fea000383ffff */
[----:B------:R-:W-:Y:S05]  /*112d0*/  BRA `(.L_x_117) ;  /* 0xffffffc400a87947 */ /* 0x000fea000383ffff */
.L_x_81:
[----:B-1----:R1:W2:Y:S02]  /*112e0*/  SYNCS.PHASECHK.TRANS64.TRYWAIT P0, [R4+URZ+0x2a060], R3 ;  /* 0x02a06003040075a7 */ /* 0x0022a4000800017f */
[----:B--2---:R-:W-:Y:S05]  /*112f0*/  @!P0 NANOSLEEP.SYNCS 0x989680 ;  /* 0x009896800000895d */ /* 0x004fea0003900000 */
[----:B------:R-:W2:Y:S02]  /*11300*/  @!P0 SYNCS.PHASECHK.TRANS64 P0, [R4+URZ+0x2a060], R3 ;  /* 0x02a06003040085a7 */ /* 0x000ea4000800007f */
[----:B--2---:R-:W-:Y:S05]  /*11310*/  @!P0 BRA `(.L_x_81) ;  /* 0xfffffffc00f08947 */ /* 0x004fea000383ffff */
[----:B------:R-:W-:Y:S05]  /*11320*/  BRA `(.L_x_118) ;  /* 0xffffffdc00e07947 */ /* 0x000fea000383ffff */
.L_x_86:
[----:B-1----:R1:W2:Y:S02]  /*11330*/  SYNCS.PHASECHK.TRANS64.TRYWAIT P0, [R5+URZ+0x2a028], R2 ;  /* 0x02a02802050075a7 */ /* 0x0022a4000800017f */
[----:B--2---:R-:W-:Y:S05]  /*11340*/  @!P0 NANOSLEEP.SYNCS 0x989680 ;  /* 0x009896800000895d */ /* 0x004fea0003900000 */
[----:B------:R-:W2:Y:S02]  /*11350*/  @!P0 SYNCS.PHASECHK.TRANS64 P0, [R5+URZ+0x2a028], R2 ;  /* 0x02a02802050085a7 */ /* 0x000ea4000800007f */
[----:B--2---:R-:W-:Y:S05]  /*11360*/  @!P0 BRA `(.L_x_86) ;  /* 0xfffffffc00f08947 */ /* 0x004fea000383ffff */
[----:B------:R-:W-:Y:S05]  /*11370*/  BRA `(.L_x_119) ;  /* 0xffffffe000f07947 */ /* 0x000fea000383ffff */
.L_x_91:
[----:B-1----:R1:W2:Y:S02]  /*11380*/  SYNCS.PHASECHK.TRANS64.TRYWAIT P0, [R4+URZ+0x2a060], R5 ;  /* 0x02a06005040075a7 */ /* 0x0022a4000800017f */
[----:B--2---:R-:W-:Y:S05]  /*11390*/  @!P0 NANOSLEEP.SYNCS 0x989680 ;  /* 0x009896800000895d */ /* 0x004fea0003900000 */
[----:B------:R-:W2:Y:S02]  /*113a0*/  @!P0 SYNCS.PHASECHK.TRANS64 P0, [R4+URZ+0x2a060], R5 ;  /* 0x02a06005040085a7 */ /* 0x000ea4000800007f */
[----:B--2---:R-:W-:Y:S05]  /*113b0*/  @!P0 BRA `(.L_x_91) ;  /* 0xfffffffc00f08947 */ /* 0x004fea000383ffff */
[----:B------:R-:W-:Y:S05]  /*113c0*/  BRA `(.L_x_120) ;  /* 0xffffffe800047947 */ /* 0x000fea000383ffff */
.L_x_96:
[----:B-1----:R1:W2:Y:S02]  /*113d0*/  SYNCS.PHASECHK.TRANS64.TRYWAIT P0, [R3+URZ+0x2a028], R4 ;  /* 0x02a02804030075a7 */ /* 0x0022a4000800017f */
[----:B--2---:R-:W-:Y:S05]  /*113e0*/  @!P0 NANOSLEEP.SYNCS 0x989680 ;  /* 0x009896800000895d */ /* 0x004fea0003900000 */
[----:B------:R-:W2:Y:S02]  /*113f0*/  @!P0 SYNCS.PHASECHK.TRANS64 P0, [R3+URZ+0x2a028], R4 ;  /* 0x02a02804030085a7 */ /* 0x000ea4000800007f */
[----:B--2---:R-:W-:Y:S05]  /*11400*/  @!P0 BRA `(.L_x_96) ;  /* 0xfffffffc00f08947 */ /* 0x004fea000383ffff */
[----:B------:R-:W-:Y:S05]  /*11410*/  BRA `(.L_x_121) ;  /* 0xffffffec00247947 */ /* 0x000fea000383ffff */
.L_x_102:
[----:B-1----:R1:W2:Y:S02]  /*11420*/  SYNCS.PHASECHK.TRANS64.TRYWAIT P4, [R7+URZ+0x2a028], R4 ;  /* 0x02a02804070075a7 */ /* 0x0022a4000808017f */
[----:B--2---:R-:W-:Y:S05]  /*11430*/  @!P4 NANOSLEEP.SYNCS 0x989680 ;  /* 0x009896800000c95d */ /* 0x004fea0003900000 */
[----:B------:R-:W2:Y:S02]  /*11440*/  @!P4 SYNCS.PHASECHK.TRANS64 P4, [R7+URZ+0x2a028], R4 ;  /* 0x02a028040700c5a7 */ /* 0x000ea4000808007f */
[----:B--2---:R-:W-:Y:S05]  /*11450*/  @!P4 BRA `(.L_x_102) ;  /* 0xfffffffc00f0c947 */ /* 0x004fea000383ffff */
[----:B------:R-:W-:Y:S05]  /*11460*/  BRA `(.L_x_122) ;  /* 0xfffffff0006c7947 */ /* 0x000fea000383ffff */
.L_x_107:
[----:B-1----:R1:W2:Y:S02]  /*11470*/  SYNCS.PHASECHK.TRANS64.TRYWAIT P4, [R4+URZ+0x2a028], R7 ;  /* 0x02a02807040075a7 */ /* 0x0022a4000808017f */
[----:B--2---:R-:W-:Y:S05]  /*11480*/  @!P4 NANOSLEEP.SYNCS 0x989680 ;  /* 0x009896800000c95d */ /* 0x004fea0003900000 */
[----:B------:R-:W2:Y:S02]  /*11490*/  @!P4 SYNCS.PHASECHK.TRANS64 P4, [R4+URZ+0x2a028], R7 ;  /* 0x02a028070400c5a7 */ /* 0x000ea4000808007f */
[----:B--2---:R-:W-:Y:S05]  /*114a0*/  @!P4 BRA `(.L_x_107) ;  /* 0xfffffffc00f0c947 */ /* 0x004fea000383ffff */
[----:B------:R-:W-:Y:S05]  /*114b0*/  BRA `(.L_x_123) ;  /* 0xfffffff4008c7947 */ /* 0x000fea000383ffff */
        .weak           $__internal_0_$__cuda_sm20_rcp_rn_f32_slowpath
        .type           $__internal_0_$__cuda_sm20_rcp_rn_f32_slowpath,@function
        .size           $__internal_0_$__cuda_sm20_rcp_rn_f32_slowpath,(.L_x_129 - $__internal_0_$__cuda_sm20_rcp_rn_f32_slowpath)
$__internal_0_$__cuda_sm20_rcp_rn_f32_slowpath:
[----:B------:R-:W-:Y:S01]  /*114c0*/  IMAD.SHL.U32 R0, R2, 0x2, RZ ;  /* 0x0000000202007824 */ /* 0x000fe200078e00ff */
[----:B------:R-:W-:Y:S04]  /*114d0*/  BSSY B2, `(.L_x_124) ;  /* 0x0000030000027945 */ /* 0x000fe80003800000 */
[----:B------:R-:W-:-:S04]  /*114e0*/  SHF.R.U32.HI R13, RZ, 0x18, R0 ;  /* 0x00000018ff0d7819 */ /* 0x000fc80000011600 */
[----:B------:R-:W-:-:S13]  /*114f0*/  ISETP.NE.U32.AND P0, PT, R13, RZ, PT ;  /* 0x000000ff0d00720c */ /* 0x000fda0003f05070 */
[----:B------:R-:W-:Y:S05]  /*11500*/  @P0 BRA `(.L_x_125) ;  /* 0x0000000000280947 */ /* 0x000fea0003800000 */
[----:B------:R-:W-:-:S04]  /*11510*/  SHF.L.U32 R0, R2, 0x1, RZ ;  /* 0x0000000102007819 */ /* 0x000fc800000006ff */
[----:B------:R-:W-:-:S13]  /*11520*/  ISETP.NE.AND P0, PT, R0, RZ, PT ;  /* 0x000000ff0000720c */ /* 0x000fda0003f05270 */
[----:B------:R-:W-:Y:S01]  /*11530*/  @P0 FFMA R7, R2, 1.84467440737095516160e+19, RZ ;  /* 0x5f80000002070823 */ /* 0x000fe200000000ff */
[----:B------:R-:W-:Y:S08]  /*11540*/  @!P0 MUFU.RCP R3, R2 ;  /* 0x0000000200038308 */ /* 0x000ff00000001000 */
[----:B------:R-:W1:Y:S02]  /*11550*/  @P0 MUFU.RCP R0, R7 ;  /* 0x0000000700000308 */ /* 0x000e640000001000 */
[----:B-1----:R-:W-:-:S04]  /*11560*/  @P0 FFMA R12, R7, R0, -1 ;  /* 0xbf800000070c0423 */ /* 0x002fc80000000000 */
[----:B------:R-:W-:-:S04]  /*11570*/  @P0 FADD.FTZ R13, -R12, -RZ ;  /* 0x800000ff0c0d0221 */ /* 0x000fc80000010100 */
[----:B------:R-:W-:-:S04]  /*11580*/  @P0 FFMA R0, R0, R13, R0 ;  /* 0x0000000d00000223 */ /* 0x000fc80000000000 */
[----:B------:R-:W-:Y:S01]  /*11590*/  @P0 FFMA R3, R0, 1.84467440737095516160e+19, RZ ;  /* 0x5f80000000030823 */ /* 0x000fe200000000ff */
[----:B------:R-:W-:Y:S06]  /*115a0*/  BRA `(.L_x_126) ;  /* 0x0000000000887947 */ /* 0x000fec0003800000 */
.L_x_125:
[----:B------:R-:W-:-:S04]  /*115b0*/  IADD3 R19, R13, -0xfd, RZ ;  /* 0xffffff030d137810 */ /* 0x000fc80007ffe0ff */
[----:B------:R-:W-:-:S13]  /*115c0*/  ISETP.GT.U32.AND P0, PT, R19, 0x1, PT ;  /* 0x000000011300780c */ /* 0x000fda0003f04070 */
[----:B------:R-:W-:Y:S05]  /*115d0*/  @P0 BRA `(.L_x_127) ;  /* 0x0000000000780947 */ /* 0x000fea0003800000 */
[----:B------:R-:W-:Y:S02]  /*115e0*/  LOP3.LUT R0, R2, 0x7fffff, RZ, 0xc0, !PT ;  /* 0x007fffff02007812 */ /* 0x000fe400078ec0ff */
[----:B------:R-:W-:Y:S02]  /*115f0*/  MOV R14, 0x3 ;  /* 0x00000003000e7802 */ /* 0x000fe40000000f00 */
[----:B------:R-:W-:Y:S02]  /*11600*/  LOP3.LUT R0, R0, 0x3f800000, RZ, 0xfc, !PT ;  /* 0x3f80000000007812 */ /* 0x000fe400078efcff */
[----:B------:R-:W-:Y:S02]  /*11610*/  SHF.L.U32 R14, R14, R19, RZ ;  /* 0x000000130e0e7219 */ /* 0x000fe400000006ff */
[----:B------:R-:W1:Y:S02]  /*11620*/  MUFU.RCP R3, R0 ;  /* 0x0000000000037308 */ /* 0x000e640000001000 */
[----:B-1----:R-:W-:-:S04]  /*11630*/  FFMA R7, R0, R3, -1 ;  /* 0xbf80000000077423 */ /* 0x002fc80000000003 */
[----:B------:R-:W-:-:S04]  /*11640*/  FADD.FTZ R12, -R7, -RZ ;  /* 0x800000ff070c7221 */ /* 0x000fc80000010100 */
[CCC-:B------:R-:W-:Y:S01]  /*11650*/  FFMA.RM R7, R3.reuse, R12.reuse, R3.reuse ;  /* 0x0000000c03077223 */ /* 0x1c0fe20000004003 */
[----:B------:R-:W-:-:S04]  /*11660*/  FFMA.RP R12, R3, R12, R3 ;  /* 0x0000000c030c7223 */ /* 0x000fc80000008003 */
[C---:B------:R-:W-:Y:S02]  /*11670*/  LOP3.LUT R3, R7.reuse, 0x7fffff, RZ, 0xc0, !PT ;  /* 0x007fffff07037812 */ /* 0x040fe400078ec0ff */
[----:B------:R-:W-:Y:S02]  /*11680*/  FSETP.NEU.FTZ.AND P0, PT, R7, R12, PT ;  /* 0x0000000c0700720b */ /* 0x000fe40003f1d000 */
[----:B------:R-:W-:Y:S02]  /*11690*/  LOP3.LUT R3, R3, 0x800000, RZ, 0xfc, !PT ;  /* 0x0080000003037812 */ /* 0x000fe400078efcff */
[----:B------:R-:W-:Y:S02]  /*116a0*/  SEL R7, RZ, 0xffffffff, !P0 ;  /* 0xffffffffff077807 */ /* 0x000fe40004000000 */
[----:B------:R-:W-:-:S03]  /*116b0*/  LOP3.LUT R14, R14, R3, RZ, 0xc0, !PT ;  /* 0x000000030e0e7212 */ /* 0x000fc600078ec0ff */
[----:B------:R-:W-:Y:S01]  /*116c0*/  IMAD.MOV R0, RZ, RZ, -R7 ;  /* 0x000000ffff007224 */ /* 0x000fe200078e0a07 */
[----:B------:R-:W-:-:S04]  /*116d0*/  SHF.R.U32.HI R14, RZ, R19, R14 ;  /* 0x00000013ff0e7219 */ /* 0x000fc8000001160e */
[----:B------:R-:W-:Y:S02]  /*116e0*/  LOP3.LUT P1, RZ, R0, R19, R3, 0xf8, !PT ;  /* 0x0000001300ff7212 */ /* 0x000fe4000782f803 */
[C---:B------:R-:W-:Y:S02]  /*116f0*/  LOP3.LUT P0, RZ, R14.reuse, 0x1, RZ, 0xc0, !PT ;  /* 0x000000010eff7812 */ /* 0x040fe4000780c0ff */
[----:B------:R-:W-:-:S04]  /*11700*/  LOP3.LUT P2, RZ, R14, 0x2, RZ, 0xc0, !PT ;  /* 0x000000020eff7812 */ /* 0x000fc8000784c0ff */
[----:B------:R-:W-:Y:S02]  /*11710*/  PLOP3.LUT P0, PT, P0, P1, P2, 0xe0, 0x0 ;  /* 0x000000000000781c */ /* 0x000fe40000703c20 */
[----:B------:R-:W-:Y:S02]  /*11720*/  LOP3.LUT P1, RZ, R2, 0x7fffff, RZ, 0xc0, !PT ;  /* 0x007fffff02ff7812 */ /* 0x000fe4000782c0ff */
[----:B------:R-:W-:-:S04]  /*11730*/  SEL R0, RZ, 0x1, !P0 ;  /* 0x00000001ff007807 */ /* 0x000fc80004000000 */
[----:B------:R-:W-:-:S04]  /*11740*/  IADD3 R0, -R0, RZ, RZ ;  /* 0x000000ff00007210 */ /* 0x000fc80007ffe1ff */
[----:B------:R-:W-:Y:S02]  /*11750*/  ISETP.GE.AND P0, PT, R0, RZ, PT ;  /* 0x000000ff0000720c */ /* 0x000fe40003f06270 */
[----:B------:R-:W-:-:S04]  /*11760*/  IADD3 R0, R13, -0xfc, RZ ;  /* 0xffffff040d007810 */ /* 0x000fc80007ffe0ff */
[----:B------:R-:W-:-:S07]  /*11770*/  SHF.R.U32.HI R3, RZ, R0, R3 ;  /* 0x00000000ff037219 */ /* 0x000fce0000011603 */
[----:B------:R-:W-:-:S05]  /*11780*/  @!P0 IADD3 R3, R3, 0x1, RZ ;  /* 0x0000000103038810 */ /* 0x000fca0007ffe0ff */
[----:B------:R-:W-:-:S05]  /*11790*/  @!P1 IMAD.SHL.U32 R3, R3, 0x2, RZ ;  /* 0x0000000203039824 */ /* 0x000fca00078e00ff */
[----:B------:R-:W-:Y:S01]  /*117a0*/  LOP3.LUT R3, R3, 0x80000000, R2, 0xf8, !PT ;  /* 0x8000000003037812 */ /* 0x000fe200078ef802 */
[----:B------:R-:W-:Y:S06]  /*117b0*/  BRA `(.L_x_126) ;  /* 0x0000000000047947 */ /* 0x000fec0003800000 */
.L_x_127:
[----:B------:R1:W2:Y:S02]  /*117c0*/  MUFU.RCP R3, R2 ;  /* 0x0000000200037308 */ /* 0x0002a40000001000 */
.L_x_126:
[----:B------:R-:W-:Y:S05]  /*117d0*/  BSYNC B2 ;  /* 0x0000000000027941 */ /* 0x000fea0003800000 */
.L_x_124:
[----:B--2---:R-:W-:Y:S02]  /*117e0*/  MOV R0, R3 ;  /* 0x0000000300007202 */ /* 0x004fe40000000f00 */
[----:B-1----:R-:W-:Y:S02]  /*117f0*/  MOV R2, R15 ;  /* 0x0000000f00027202 */ /* 0x002fe40000000f00 */
[----:B------:R-:W-:-:S04]  /*11800*/  MOV R3, 0x0 ;  /* 0x0000000000037802 */ /* 0x000fc80000000f00 */
[----:B------:R-:W-:Y:S05]  /*11810*/  RET.REL.NODEC R2 `(_ZN7cutlass13device_kernelINS_4fmha6kernel28FmhaKernelTmaWarpSpecializedINS1_10collective30FmhaMainloopTmaWarpSpecializedINS_10bfloat16_tEffN4cute5tupleIJNS7_1CILi128EEESA_NS9_ILi112EEEEEENS8_IJiNS9_ILi1EEENS8_IJiiEEEEEESF_SF_NS4_12CausalFusionEJEEENS4_15FmhaFwdEpilogueIS6_fNS8_IJNS9_ILi64EEESB_SA_EEEEENS2_23IndividualTileSchedulerEJEEEEEvNT_6ParamsE) ;  /* 0xfffffee402f87950 */ /* 0x000fea0003c3ffff */
.L_x_128:
[----:B------:R-:W-:-:S00]  /*11820*/  BRA `(.L_x_128) ;  /* 0xfffffffc00fc7947 */ /* 0x000fc0000383ffff */
[----:B------:R-:W-:-:S00]  /*11830*/  NOP ;  /* 0x0000000000007918 */ /* 0x000fc00000000000 */
        /* <DEDUP_REMOVED lines=12> */
.L_x_129:


//--------------------- .nv.global.init           --------------------------
	.section	.nv.global.init,"aw",@progbits
.nv.global.init:
	.type		$str$24,@object
	.size		$str$24,($str$25 - $str$24)
$str$24:
        /*0000*/ 	.byte	0x28, 0x61, 0x64, 0x64, 0x72, 0x65, 0x73, 0x73, 0x20, 0x26, 0x20, 0x6d, 0x61, 0x73, 0x6b, 0x29
        /*0010*/ 	.byte	0x20, 0x3d, 0x3d, 0x20, 0x30, 0x00
	.type		$str$25,@object
	.size		$str$25,(__unnamed_1 - $str$25)
$str$25:
        /*0016*/ 	.byte	0x2f, 0x74, 0x6d, 0x70, 0x2f, 0x63, 0x75, 0x74, 0x6c, 0x61, 0x73, 0x73, 0x5f, 0x73, 0x77, 0x65
        /*0026*/ 	.byte	0x65, 0x70, 0x5f, 0x73, 0x72, 0x63, 0x2f, 0x69, 0x6e, 0x63, 0x6c, 0x75, 0x64, 0x65, 0x2f, 0x63
        /*0036*/ 	.byte	0x75, 0x74, 0x65, 0x2f, 0x70, 0x6f, 0x69, 0x6e, 0x74, 0x65, 0x72, 0x5f, 0x66, 0x6c, 0x61, 0x67
        /*0046*/ 	.byte	0x67, 0x65, 0x64, 0x2e, 0x68, 0x70, 0x70, 0x00
	.type		__unnamed_1,@object
	.size		__unnamed_1,(__unnamed_2 - __unnamed_1)
__unnamed_1:
        /*004e*/ 	.byte	0x61, 0x75, 0x74, 0x6f, 0x20, 0x63, 0x75, 0x74, 0x65, 0x3a, 0x3a, 0x61, 0x73, 0x5f, 0x70, 0x6f
        /* <DEDUP_REMOVED lines=27> */
        /*020e*/ 	.byte	0x31, 0x30, 0x32, 0x34, 0x3e, 0x3e, 0x3e, 0x3e, 0x3e, 0x5d, 0x00
	.type		__unnamed_2,@object
	.size		__unnamed_2,(.L_1 - __unnamed_2)
__unnamed_2:
        /* <DEDUP_REMOVED lines=29> */
.L_1:


//--------------------- .nv.shared._ZN7cutlass13device_kernelINS_4fmha6kernel28FmhaKernelTmaWarpSpecializedINS1_10collective30FmhaMainloopTmaWarpSpecializedINS_10bfloat16_tEffN4cute5tupleIJNS7_1CILi128EEESA_NS9_ILi112EEEEEENS8_IJiNS9_ILi1EEENS8_IJiiEEEEEESF_SF_NS4_12CausalFusionEJEEENS4_15FmhaFwdEpilogueIS6_fNS8_IJNS9_ILi64EEESB_SA_EEEEENS2_23IndividualTileSchedulerEJEEEEEvNT_6ParamsE --------------------------
	.section	.nv.shared._ZN7cutlass13device_kernelINS_4fmha6kernel28FmhaKernelTmaWarpSpecializedINS1_10collective30FmhaMainloopTmaWarpSpecializedINS_10bfloat16_tEffN4cute5tupleIJNS7_1CILi128EEESA_NS9_ILi112EEEEEENS8_IJiNS9_ILi1EEENS8_IJiiEEEEEESF_SF_NS4_12CausalFusionEJEEENS4_15FmhaFwdEpilogueIS6_fNS8_IJNS9_ILi64EEESB_SA_EEEEENS2_23IndividualTileSchedulerEJEEEEEvNT_6ParamsE,"aw",@nobits
	.sectionflags	@""
	.align	16
	.zero		1024


//--------------------- .nv.shared.reserved.0     --------------------------
	.section	.nv.shared.reserved.0,"aw",@nobits
	.weak		__nv_reservedSMEM_offset_0_alias
	.size		__nv_reservedSMEM_offset_0_alias, 0, 0
	.other		__nv_reservedSMEM_offset_0_alias,@"STO_CUDA_RESERVED_SHARED STV_DEFAULT"
__nv_reservedSMEM_offset_0_alias:
	.zero		0


//--------------------- .nv.global                --------------------------
	.section	.nv.global,"aw",@nobits
.nv.global:
	.type		_ZN39_INTERNAL_93856594_4_k_cu_fddc76b3_27814cute1_E,@object
	.size		_ZN39_INTERNAL_93856594_4_k_cu_fddc76b3_27814cute1_E,(_ZN39_INTERNAL_93856594_4_k_cu_fddc76b3_27814cuda3std3__45__cpo6cbeginE - _ZN39_INTERNAL_93856594_4_k_cu_fddc76b3_27814cute1_E)
_ZN39_INTERNAL_93856594_4_k_cu_fddc76b3_27814cute1_E:
	.zero		1
	.type		_ZN39_INTERNAL_93856594_4_k_cu_fddc76b3_27814cuda3std3__45__cpo6cbeginE,@object
	.size		_ZN39_INTERNAL_93856594_4_k_cu_fddc76b3_27814cuda3std3__45__cpo6cbeginE,(_ZN39_INTERNAL_93856594_4_k_cu_fddc76b3_27814cuda3std3__48in_placeE - _ZN39_INTERNAL_93856594_4_k_cu_fddc76b3_27814cuda3std3__45__cpo6cbeginE)
_ZN39_INTERNAL_93856594_4_k_cu_fddc76b3_27814cuda3std3__45__cpo6cbeginE:
	.zero		1
	.type		_ZN39_INTERNAL_93856594_4_k_cu_fddc76b3_27814cuda3std3__48in_placeE,@object
	.size		_ZN39_INTERNAL_93856594_4_k_cu_fddc76b3_27814cuda3std3__48in_placeE,(_ZN39_INTERNAL_93856594_4_k_cu_fddc76b3_27814cuda3std6ranges3__45__cpo9iter_moveE - _ZN39_INTERNAL_93856594_4_k_cu_fddc76b3_27814cuda3std3__48in_placeE)
_ZN39_INTERNAL_93856594_4_k_cu_fddc76b3_27814cuda3std3__48in_placeE:
	.zero		1
	.type		_ZN39_INTERNAL_93856594_4_k_cu_fddc76b3_27814cuda3std6ranges3__45__cpo9iter_moveE,@object
	.size		_ZN39_INTERNAL_93856594_4_k_cu_fddc76b3_27814cuda3std6ranges3__45__cpo9iter_moveE,(_ZN39_INTERNAL_93856594_4_k_cu_fddc76b3_27814cuda3std3__45__cpo5beginE - _ZN39_INTERNAL_93856594_4_k_cu_fddc76b3_27814cuda3std6ranges3__45__cpo9iter_moveE)
_ZN39_INTERNAL_93856594_4_k_cu_fddc76b3_27814cuda3std6ranges3__45__cpo9iter_moveE:
	.zero		1
	.type		_ZN39_INTERNAL_93856594_4_k_cu_fddc76b3_27814cuda3std3__45__cpo5beginE,@object
	.size		_ZN39_INTERNAL_93856594_4_k_cu_fddc76b3_27814cuda3std3__45__cpo5beginE,(_ZN39_INTERNAL_93856594_4_k_cu_fddc76b3_27814cuda3std3__441_GLOBAL__N__93856594_4_k_cu_fddc76b3_27816ignoreE - _ZN39_INTERNAL_93856594_4_k_cu_fddc76b3_27814cuda3std3__45__cpo5beginE)
_ZN39_INTERNAL_93856594_4_k_cu_fddc76b3_27814cuda3std3__45__cpo5beginE:
	.zero		1
	.type		_ZN39_INTERNAL_93856594_4_k_cu_fddc76b3_27814cuda3std3__441_GLOBAL__N__93856594_4_k_cu_fddc76b3_27816ignoreE,@object
	.size		_ZN39_INTERNAL_93856594_4_k_cu_fddc76b3_27814cuda3std3__441_GLOBAL__N__93856594_4_k_cu_fddc76b3_27816ignoreE,(_ZN39_INTERNAL_93856594_4_k_cu_fddc76b3_27814cute7productE - _ZN39_INTERNAL_93856594_4_k_cu_fddc76b3_27814cuda3std3__441_GLOBAL__N__93856594_4_k_cu_fddc76b3_27816ignoreE)
_ZN39_INTERNAL_93856594_4_k_cu_fddc76b3_27814cuda3std3__441_GLOBAL__N__93856594_4_k_cu_fddc76b3_27816ignoreE:
	.zero		1
	.type		_ZN39_INTERNAL_93856594_4_k_cu_fddc76b3_27814cute7productE,@object
	.size		_ZN39_INTERNAL_93856594_4_k_cu_fddc76b3_27814cute7productE,(_ZN39_INTERNAL_93856594_4_k_cu_fddc76b3_27814cuda3std3__45__cpo3endE - _ZN39_INTERNAL_93856594_4_k_cu_fddc76b3_27814cute7productE)
_ZN39_INTERNAL_93856594_4_k_cu_fddc76b3_27814cute7productE:
	.zero		1
	.type		_ZN39_INTERNAL_93856594_4_k_cu_fddc76b3_27814cuda3std3__45__cpo3endE,@object
	.size		_ZN39_INTERNAL_93856594_4_k_cu_fddc76b3_27814cuda3std3__45__cpo3endE,(_ZN39_INTERNAL_93856594_4_k_cu_fddc76b3_27814cuda3std3__419piecewise_constructE - _ZN39_INTERNAL_93856594_4_k_cu_fddc76b3_27814cuda3std3__45__cpo3endE)
_ZN39_INTERNAL_93856594_4_k_cu_fddc76b3_27814cuda3std3__45__cpo3endE:
	.zero		1
	.type		_ZN39_INTERNAL_93856594_4_k_cu_fddc76b3_27814cuda3std3__419piecewise_constructE,@object
	.size		_ZN39_INTERNAL_93856594_4_k_cu_fddc76b3_27814cuda3std3__419piecewise_constructE,(_ZN39_INTERNAL_93856594_4_k_cu_fddc76b3_27814cuda3std3__45__cpo4cendE - _ZN39_INTERNAL_93856594_4_k_cu_fddc76b3_27814cuda3std3__419piecewise_constructE)
_ZN39_INTERNAL_93856594_4_k_cu_fddc76b3_27814cuda3std3__419piecewise_constructE:
	.zero		1
	.type		_ZN39_INTERNAL_93856594_4_k_cu_fddc76b3_27814cuda3std3__45__cpo4cendE,@object
	.size		_ZN39_INTERNAL_93856594_4_k_cu_fddc76b3_27814cuda3std3__45__cpo4cendE,(_ZN39_INTERNAL_93856594_4_k_cu_fddc76b3_27814cuda3std6ranges3__45__cpo4swapE - _ZN39_INTERNAL_93856594_4_k_cu_fddc76b3_27814cuda3std3__45__cpo4cendE)
_ZN39_INTERNAL_93856594_4_k_cu_fddc76b3_27814cuda3std3__45__cpo4cendE:
	.zero		1
	.type		_ZN39_INTERNAL_93856594_4_k_cu_fddc76b3_27814cuda3std6ranges3__45__cpo4swapE,@object
	.size		_ZN39_INTERNAL_93856594_4_k_cu_fddc76b3_27814cuda3std6ranges3__45__cpo4swapE,(.L_9 - _ZN39_INTERNAL_93856594_4_k_cu_fddc76b3_27814cuda3std6ranges3__45__cpo4swapE)
_ZN39_INTERNAL_93856594_4_k_cu_fddc76b3_27814cuda3std6ranges3__45__cpo4swapE:
	.zero		1
.L_9:


//--------------------- .nv.constant0._ZN7cutlass13device_kernelINS_4fmha6kernel28FmhaKernelTmaWarpSpecializedINS1_10collective30FmhaMainloopTmaWarpSpecializedINS_10bfloat16_tEffN4cute5tupleIJNS7_1CILi128EEESA_NS9_ILi112EEEEEENS8_IJiNS9_ILi1EEENS8_IJiiEEEEEESF_SF_NS4_12CausalFusionEJEEENS4_15FmhaFwdEpilogueIS6_fNS8_IJNS9_ILi64EEESB_SA_EEEEENS2_23IndividualTileSchedulerEJEEEEEvNT_6ParamsE --------------------------
	.section	.nv.constant0._ZN7cutlass13device_kernelINS_4fmha6kernel28FmhaKernelTmaWarpSpecializedINS1_10collective30FmhaMainloopTmaWarpSpecializedINS_10bfloat16_tEffN4cute5tupleIJNS7_1CILi128EEESA_NS9_ILi112EEEEEENS8_IJiNS9_ILi1EEENS8_IJiiEEEEEESF_SF_NS4_12CausalFusionEJEEENS4_15FmhaFwdEpilogueIS6_fNS8_IJNS9_ILi64EEESB_SA_EEEEENS2_23IndividualTileSchedulerEJEEEEEvNT_6ParamsE,"a",@progbits
	.sectionflags	@""
	.align	4
.nv.constant0._ZN7cutlass13device_kernelINS_4fmha6kernel28FmhaKernelTmaWarpSpecializedINS1_10collective30FmhaMainloopTmaWarpSpecializedINS_10bfloat16_tEffN4cute5tupleIJNS7_1CILi128EEESA_NS9_ILi112EEEEEENS8_IJiNS9_ILi1EEENS8_IJiiEEEEEESF_SF_NS4_12CausalFusionEJEEENS4_15FmhaFwdEpilogueIS6_fNS8_IJNS9_ILi64EEESB_SA_EEEEENS2_23IndividualTileSchedulerEJEEEEEvNT_6ParamsE:
	.zero		2688


//--------------------- SYMBOLS --------------------------

	.type		.nv.reservedSmem.offset0,@object
	.size		.nv.reservedSmem.offset0,0x4
	.type		__assertfail,@function
